// auto-generated by cutlass_sweep.conv — config: {"arch": "sm_100", "cluster_m": 2, "cluster_n": 1, "conv_kind": "fprop", "dtype": "bf16", "ndim": 2, "tile_k": 64, "tile_m": 128, "tile_n": 128}
#include "cutlass/cutlass.h"
#include "cute/tensor.hpp"
#include "cutlass/kernel_hardware_info.hpp"
#include "cutlass/conv/convolution.h"
#include "cutlass/conv/dispatch_policy.hpp"
#include "cutlass/conv/collective/collective_builder.hpp"
#include "cutlass/conv/kernel/conv_universal.hpp"
#include "cutlass/conv/device/conv_universal_adapter.hpp"
#include "cutlass/epilogue/collective/collective_builder.hpp"

using namespace cute;
using Elem = cutlass::bfloat16_t;
using Acc  = float;
using LayoutAB = cutlass::layout::TensorNHWC;
using LayoutC  = cutlass::layout::TensorNHWC;
constexpr auto ConvOp = cutlass::conv::Operator::kFprop;
using TileShape    = Shape<_128, _128, Shape<_64>>;
using ClusterShape = Shape<_2, _1, _1>;

using CollectiveEpilogue = typename cutlass::epilogue::collective::CollectiveBuilder<
    cutlass::arch::Sm100, cutlass::arch::OpClassTensorOp,
    TileShape, ClusterShape,
    cutlass::epilogue::collective::EpilogueTileAuto,
    Acc, Acc,
    Elem, LayoutC, 128 / cutlass::sizeof_bits<Elem>::value,
    Elem, LayoutC, 128 / cutlass::sizeof_bits<Elem>::value,
    cutlass::epilogue::collective::EpilogueScheduleAuto
  >::CollectiveOp;

using CollectiveMainloop = typename cutlass::conv::collective::CollectiveBuilder<
    cutlass::arch::Sm100, cutlass::arch::OpClassTensorOp, ConvOp,
    Elem, LayoutAB, 128 / cutlass::sizeof_bits<Elem>::value,
    Elem, LayoutAB, 128 / cutlass::sizeof_bits<Elem>::value,
    Acc,
    TileShape, ClusterShape,
    cutlass::conv::collective::StageCountAutoCarveout<
        static_cast<int>(sizeof(typename CollectiveEpilogue::SharedStorage))>,
    cutlass::conv::collective::KernelScheduleAuto
  >::CollectiveOp;

using ProblemShape = cutlass::conv::ConvProblemShape<
    ConvOp, CollectiveMainloop::DispatchPolicy::NumSpatialDimensions>;
using ConvKernel = cutlass::conv::kernel::ConvUniversal<
    ProblemShape, CollectiveMainloop, CollectiveEpilogue>;
using Conv = cutlass::conv::device::ConvUniversalAdapter<ConvKernel>;

auto* _anchor = &cutlass::device_kernel<ConvKernel>;


// ===== COMPILED SASS (sm_100a) =====

	.target	sm_100a

	.elftype	@"ET_EXEC"


//--------------------- .note.nv.tkinfo           --------------------------
	.section	.note.nv.tkinfo,"",@"SHT_NOTE"
	.sectionflags	@"SHF_NOTE_NV_TKINFO"
	.tkinfo
        /*0018*/ 	.word	0x00000002
        /*0030*/ 	.string	""
        /*0030*/ 	.string	"ptxas"
        /*0030*/ 	.string	"Cuda compilation tools, release 13.0, V13.0.88"
        /*0030*/ 	.string	"Build cuda_13.0.r13.0/compiler.36424714_0"
        /*0030*/ 	.string	"-arch sm_100a -m 64 "



//--------------------- .note.nv.cuinfo           --------------------------
	.section	.note.nv.cuinfo,"",@"SHT_NOTE"
	.sectionflags	@"SHF_NOTE_NV_CUINFO"
        /*0018*/ 	.short	0x0002
        /*001a*/ 	.short	0x0064
        /*001c*/ 	.short	0x0082
	.zero		2


//--------------------- .nv.info                  --------------------------
	.section	.nv.info,"",@"SHT_CUDA_INFO"
	.align	4


	//----- nvinfo : EIATTR_REGCOUNT
	.align		4
        /*0000*/ 	.byte	0x04, 0x2f
        /*0002*/ 	.short	(.L_19 - .L_18)
	.align		4
.L_18:
        /*0004*/ 	.word	index@(_ZN7cutlass13device_kernelINS_4conv6kernel13ConvUniversalINS1_16ConvProblemShapeILNS1_8OperatorE0ELi2EEENS1_10collective14CollectiveConvINS1_47MainloopSm100TmaUmmaWarpSpecializedImplicitGemmILS5_0ELi13ELi2ELi1ELi2EN4cute5tupleIJNSA_1CILi2EEENSC_ILi1EEESE_EEEEENSB_IJNSC_ILi128EEESH_NSB_IJNSC_ILi64EEEEEEEEENS_10bfloat16_tESL_NSA_8TiledMMAINSA_8MMA_AtomIJNSA_26SM100_MMA_F16BF16_2x1SM_SSISL_SL_fLi128ELi128ELNSA_4UMMA5MajorE0ELSQ_0ELNSP_7ScaleInE0ELSR_0EEEEEENSA_6LayoutINSB_IJSE_SE_SE_EEENSB_IJNSC_ILi0EEESW_SW_EEEEENSB_IJNSA_10UnderscoreESZ_SZ_EEEEENS7_6detail27Sm100ImplicitGemmTileTraitsINSA_25SM100_TMA_2SM_LOAD_IM2COLENSA_14ComposedLayoutINSA_7SwizzleILi3ELi4ELi3EEENSA_18smem_ptr_flag_bitsILi16EEENSU_INSB_IJNSC_ILi8EEESI_EEENSB_IJSI_SE_EEEEEEEvEENS13_INSA_18SM100_TMA_2SM_LOADES1E_vEEEENS_8epilogue10collective18CollectiveEpilogueINS1J_23Sm100TmaWarpSpecializedILi4ELi2ELi16ELb1ELb0EEEJNSB_IJSI_SH_SJ_EEENSB_IJNSU_ISI_SE_EENSU_INSB_IJNSC_ILi16EEESD_EEENSB_IJSE_SI_EEEEEEEESL_NSB_IJNSB_IJlllEEESE_SW_EEESL_S1W_NS1J_6fusion15FusionCallbacksIS1N_NS1X_17LinearCombinationISL_fSL_fLNS_15FloatRoundStyleE2EEES1O_S1U_JEEENSA_5SM1004TMEM4LOAD26SM100_TMEM_LOAD_32dp32b16xENSA_20SM90_TMA_LOAD_IM2COLENS15_INS16_ILi1ELi4ELi3EEES19_NSU_INSB_IJS1A_S1Q_EEENSB_IJS1Q_SE_EEEEEEENSA_39AutoVectorizingCopyWithAssumedAlignmentILi128EEENSA_21SM90_TMA_STORE_IM2COLES2C_S2E_S2E_EEEvvEEEEvNT_6ParamsE)
        /*0008*/ 	.word	0x0000004a


	//----- nvinfo : EIATTR_FRAME_SIZE
	.align		4
.L_19:
        /*000c*/ 	.byte	0x04, 0x11
        /*000e*/ 	.short	(.L_21 - .L_20)
	.align		4
.L_20:
        /*0010*/ 	.word	index@($__internal_2_$__cuda_sm10x_tcgen05_guardrail_trap_unallocated_columns_being_dealloced)
        /*0014*/ 	.word	0x00000008


	//----- nvinfo : EIATTR_FRAME_SIZE
	.align		4
.L_21:
        /*0018*/ 	.byte	0x04, 0x11
        /*001a*/ 	.short	(.L_23 - .L_22)
	.align		4
.L_22:
        /*001c*/ 	.word	index@($__internal_1_$__cuda_sm10x_tcgen05_guardrail_trap_phase_invalid_during_alloc)
        /*0020*/ 	.word	0x00000008


	//----- nvinfo : EIATTR_FRAME_SIZE
	.align		4
.L_23:
        /*0024*/ 	.byte	0x04, 0x11
        /*0026*/ 	.short	(.L_25 - .L_24)
	.align		4
.L_24:
        /*0028*/ 	.word	index@($__internal_0_$__cuda_sm10x_tcgen05_guardrail_trap_col_being_dealloced_not_returned_by_alloc)
        /*002c*/ 	.word	0x00000008


	//----- nvinfo : EIATTR_FRAME_SIZE
	.align		4
.L_25:
        /*0030*/ 	.byte	0x04, 0x11
        /*0032*/ 	.short	(.L_27 - .L_26)
	.align		4
.L_26:
        /*0034*/ 	.word	index@(_ZN7cutlass13device_kernelINS_4conv6kernel13ConvUniversalINS1_16ConvProblemShapeILNS1_8OperatorE0ELi2EEENS1_10collective14CollectiveConvINS1_47MainloopSm100TmaUmmaWarpSpecializedImplicitGemmILS5_0ELi13ELi2ELi1ELi2EN4cute5tupleIJNSA_1CILi2EEENSC_ILi1EEESE_EEEEENSB_IJNSC_ILi128EEESH_NSB_IJNSC_ILi64EEEEEEEEENS_10bfloat16_tESL_NSA_8TiledMMAINSA_8MMA_AtomIJNSA_26SM100_MMA_F16BF16_2x1SM_SSISL_SL_fLi128ELi128ELNSA_4UMMA5MajorE0ELSQ_0ELNSP_7ScaleInE0ELSR_0EEEEEENSA_6LayoutINSB_IJSE_SE_SE_EEENSB_IJNSC_ILi0EEESW_SW_EEEEENSB_IJNSA_10UnderscoreESZ_SZ_EEEEENS7_6detail27Sm100ImplicitGemmTileTraitsINSA_25SM100_TMA_2SM_LOAD_IM2COLENSA_14ComposedLayoutINSA_7SwizzleILi3ELi4ELi3EEENSA_18smem_ptr_flag_bitsILi16EEENSU_INSB_IJNSC_ILi8EEESI_EEENSB_IJSI_SE_EEEEEEEvEENS13_INSA_18SM100_TMA_2SM_LOADES1E_vEEEENS_8epilogue10collective18CollectiveEpilogueINS1J_23Sm100TmaWarpSpecializedILi4ELi2ELi16ELb1ELb0EEEJNSB_IJSI_SH_SJ_EEENSB_IJNSU_ISI_SE_EENSU_INSB_IJNSC_ILi16EEESD_EEENSB_IJSE_SI_EEEEEEEESL_NSB_IJNSB_IJlllEEESE_SW_EEESL_S1W_NS1J_6fusion15FusionCallbacksIS1N_NS1X_17LinearCombinationISL_fSL_fLNS_15FloatRoundStyleE2EEES1O_S1U_JEEENSA_5SM1004TMEM4LOAD26SM100_TMEM_LOAD_32dp32b16xENSA_20SM90_TMA_LOAD_IM2COLENS15_INS16_ILi1ELi4ELi3EEES19_NSU_INSB_IJS1A_S1Q_EEENSB_IJS1Q_SE_EEEEEEENSA_39AutoVectorizingCopyWithAssumedAlignmentILi128EEENSA_21SM90_TMA_STORE_IM2COLES2C_S2E_S2E_EEEvvEEEEvNT_6ParamsE)
        /*0038*/ 	.word	0x00000008


	//----- nvinfo : EIATTR_MIN_STACK_SIZE
	.align		4
.L_27:
        /*003c*/ 	.byte	0x04, 0x12
        /*003e*/ 	.short	(.L_29 - .L_28)
	.align		4
.L_28:
        /*0040*/ 	.word	index@(_ZN7cutlass13device_kernelINS_4conv6kernel13ConvUniversalINS1_16ConvProblemShapeILNS1_8OperatorE0ELi2EEENS1_10collective14CollectiveConvINS1_47MainloopSm100TmaUmmaWarpSpecializedImplicitGemmILS5_0ELi13ELi2ELi1ELi2EN4cute5tupleIJNSA_1CILi2EEENSC_ILi1EEESE_EEEEENSB_IJNSC_ILi128EEESH_NSB_IJNSC_ILi64EEEEEEEEENS_10bfloat16_tESL_NSA_8TiledMMAINSA_8MMA_AtomIJNSA_26SM100_MMA_F16BF16_2x1SM_SSISL_SL_fLi128ELi128ELNSA_4UMMA5MajorE0ELSQ_0ELNSP_7ScaleInE0ELSR_0EEEEEENSA_6LayoutINSB_IJSE_SE_SE_EEENSB_IJNSC_ILi0EEESW_SW_EEEEENSB_IJNSA_10UnderscoreESZ_SZ_EEEEENS7_6detail27Sm100ImplicitGemmTileTraitsINSA_25SM100_TMA_2SM_LOAD_IM2COLENSA_14ComposedLayoutINSA_7SwizzleILi3ELi4ELi3EEENSA_18smem_ptr_flag_bitsILi16EEENSU_INSB_IJNSC_ILi8EEESI_EEENSB_IJSI_SE_EEEEEEEvEENS13_INSA_18SM100_TMA_2SM_LOADES1E_vEEEENS_8epilogue10collective18CollectiveEpilogueINS1J_23Sm100TmaWarpSpecializedILi4ELi2ELi16ELb1ELb0EEEJNSB_IJSI_SH_SJ_EEENSB_IJNSU_ISI_SE_EENSU_INSB_IJNSC_ILi16EEESD_EEENSB_IJSE_SI_EEEEEEEESL_NSB_IJNSB_IJlllEEESE_SW_EEESL_S1W_NS1J_6fusion15FusionCallbacksIS1N_NS1X_17LinearCombinationISL_fSL_fLNS_15FloatRoundStyleE2EEES1O_S1U_JEEENSA_5SM1004TMEM4LOAD26SM100_TMEM_LOAD_32dp32b16xENSA_20SM90_TMA_LOAD_IM2COLENS15_INS16_ILi1ELi4ELi3EEES19_NSU_INSB_IJS1A_S1Q_EEENSB_IJS1Q_SE_EEEEEEENSA_39AutoVectorizingCopyWithAssumedAlignmentILi128EEENSA_21SM90_TMA_STORE_IM2COLES2C_S2E_S2E_EEEvvEEEEvNT_6ParamsE)
        /*0044*/ 	.word	0x00000008
.L_29:


//--------------------- .nv.compat                --------------------------
	.section	.nv.compat,"",@"SHT_CUDA_COMPAT_INFO"
	.align	4
        /*0000*/ 	.byte	0x02, 0x09, 0x01, 0x00, 0x02, 0x02, 0x02, 0x00, 0x02, 0x05, 0x05, 0x00, 0x03, 0x07, 0x01, 0x01
        /*0010*/ 	.byte	0x02, 0x03, 0x01, 0x00, 0x02, 0x06, 0x01, 0x00, 0x04, 0x0b, 0x08, 0x00, 0x09, 0x00, 0x00, 0x00
        /*0020*/ 	.byte	0x00, 0x00, 0x00, 0x00


//--------------------- .nv.info._ZN7cutlass13device_kernelINS_4conv6kernel13ConvUniversalINS1_16ConvProblemShapeILNS1_8OperatorE0ELi2EEENS1_10collective14CollectiveConvINS1_47MainloopSm100TmaUmmaWarpSpecializedImplicitGemmILS5_0ELi13ELi2ELi1ELi2EN4cute5tupleIJNSA_1CILi2EEENSC_ILi1EEESE_EEEEENSB_IJNSC_ILi128EEESH_NSB_IJNSC_ILi64EEEEEEEEENS_10bfloat16_tESL_NSA_8TiledMMAINSA_8MMA_AtomIJNSA_26SM100_MMA_F16BF16_2x1SM_SSISL_SL_fLi128ELi128ELNSA_4UMMA5MajorE0ELSQ_0ELNSP_7ScaleInE0ELSR_0EEEEEENSA_6LayoutINSB_IJSE_SE_SE_EEENSB_IJNSC_ILi0EEESW_SW_EEEEENSB_IJNSA_10UnderscoreESZ_SZ_EEEEENS7_6detail27Sm100ImplicitGemmTileTraitsINSA_25SM100_TMA_2SM_LOAD_IM2COLENSA_14ComposedLayoutINSA_7SwizzleILi3ELi4ELi3EEENSA_18smem_ptr_flag_bitsILi16EEENSU_INSB_IJNSC_ILi8EEESI_EEENSB_IJSI_SE_EEEEEEEvEENS13_INSA_18SM100_TMA_2SM_LOADES1E_vEEEENS_8epilogue10collective18CollectiveEpilogueINS1J_23Sm100TmaWarpSpecializedILi4ELi2ELi16ELb1ELb0EEEJNSB_IJSI_SH_SJ_EEENSB_IJNSU_ISI_SE_EENSU_INSB_IJNSC_ILi16EEESD_EEENSB_IJSE_SI_EEEEEEEESL_NSB_IJNSB_IJlllEEESE_SW_EEESL_S1W_NS1J_6fusion15FusionCallbacksIS1N_NS1X_17LinearCombinationISL_fSL_fLNS_15FloatRoundStyleE2EEES1O_S1U_JEEENSA_5SM1004TMEM4LOAD26SM100_TMEM_LOAD_32dp32b16xENSA_20SM90_TMA_LOAD_IM2COLENS15_INS16_ILi1ELi4ELi3EEES19_NSU_INSB_IJS1A_S1Q_EEENSB_IJS1Q_SE_EEEEEEENSA_39AutoVectorizingCopyWithAssumedAlignmentILi128EEENSA_21SM90_TMA_STORE_IM2COLES2C_S2E_S2E_EEEvvEEEEvNT_6ParamsE --------------------------
	.section	.nv.info._ZN7cutlass13device_kernelINS_4conv6kernel13ConvUniversalINS1_16ConvProblemShapeILNS1_8OperatorE0ELi2EEENS1_10collective14CollectiveConvINS1_47MainloopSm100TmaUmmaWarpSpecializedImplicitGemmILS5_0ELi13ELi2ELi1ELi2EN4cute5tupleIJNSA_1CILi2EEENSC_ILi1EEESE_EEEEENSB_IJNSC_ILi128EEESH_NSB_IJNSC_ILi64EEEEEEEEENS_10bfloat16_tESL_NSA_8TiledMMAINSA_8MMA_AtomIJNSA_26SM100_MMA_F16BF16_2x1SM_SSISL_SL_fLi128ELi128ELNSA_4UMMA5MajorE0ELSQ_0ELNSP_7ScaleInE0ELSR_0EEEEEENSA_6LayoutINSB_IJSE_SE_SE_EEENSB_IJNSC_ILi0EEESW_SW_EEEEENSB_IJNSA_10UnderscoreESZ_SZ_EEEEENS7_6detail27Sm100ImplicitGemmTileTraitsINSA_25SM100_TMA_2SM_LOAD_IM2COLENSA_14ComposedLayoutINSA_7SwizzleILi3ELi4ELi3EEENSA_18smem_ptr_flag_bitsILi16EEENSU_INSB_IJNSC_ILi8EEESI_EEENSB_IJSI_SE_EEEEEEEvEENS13_INSA_18SM100_TMA_2SM_LOADES1E_vEEEENS_8epilogue10collective18CollectiveEpilogueINS1J_23Sm100TmaWarpSpecializedILi4ELi2ELi16ELb1ELb0EEEJNSB_IJSI_SH_SJ_EEENSB_IJNSU_ISI_SE_EENSU_INSB_IJNSC_ILi16EEESD_EEENSB_IJSE_SI_EEEEEEEESL_NSB_IJNSB_IJlllEEESE_SW_EEESL_S1W_NS1J_6fusion15FusionCallbacksIS1N_NS1X_17LinearCombinationISL_fSL_fLNS_15FloatRoundStyleE2EEES1O_S1U_JEEENSA_5SM1004TMEM4LOAD26SM100_TMEM_LOAD_32dp32b16xENSA_20SM90_TMA_LOAD_IM2COLENS15_INS16_ILi1ELi4ELi3EEES19_NSU_INSB_IJS1A_S1Q_EEENSB_IJS1Q_SE_EEEEEEENSA_39AutoVectorizingCopyWithAssumedAlignmentILi128EEENSA_21SM90_TMA_STORE_IM2COLES2C_S2E_S2E_EEEvvEEEEvNT_6ParamsE,"",@"SHT_CUDA_INFO"
	.sectionflags	@""
	.align	4


	//----- nvinfo : EIATTR_CUDA_API_VERSION
	.align		4
        /*0000*/ 	.byte	0x04, 0x37
        /*0002*/ 	.short	(.L_31 - .L_30)
.L_30:
        /*0004*/ 	.word	0x00000082


	//----- nvinfo : EIATTR_KPARAM_INFO
	.align		4
.L_31:
        /*0008*/ 	.byte	0x04, 0x17
        /*000a*/ 	.short	(.L_33 - .L_32)
.L_32:
        /*000c*/ 	.word	0x00000000
        /*0010*/ 	.short	0x0000
        /*0012*/ 	.short	0x0000
        /*0014*/ 	.byte	0x00, 0xf0, 0x01, 0x20


	//----- nvinfo : EIATTR_AT_ENTRY_FRAGMENTS
	.align		4
.L_33:
        /*0018*/ 	.byte	0x04, 0x4f
        /*001a*/ 	.short	(.L_35 - .L_34)


	//   ....[0]....
.L_34:
        /*001c*/ 	.word	0x00000007


	//----- nvinfo : EIATTR_RESERVED_SMEM_USED
	.align		4
.L_35:
        /*0020*/ 	.byte	0x01, 0x41
	.zero		2


	//----- nvinfo : EIATTR_SPARSE_MMA_MASK
	.align		4
        /*0024*/ 	.byte	0x03, 0x50
        /*0026*/ 	.short	0x0000


	//----- nvinfo : EIATTR_TCGEN05_2CTA_USED
	.align		4
        /*0028*/ 	.byte	0x01, 0x52
	.zero		2


	//----- nvinfo : EIATTR_MAXREG_COUNT
	.align		4
        /*002c*/ 	.byte	0x03, 0x1b
        /*002e*/ 	.short	0x00ff


	//----- nvinfo : EIATTR_NUM_BARRIERS
	.align		4
        /*0030*/ 	.byte	0x02, 0x4c
        /*0032*/ 	.byte	0x07
	.zero		1


	//----- nvinfo : EIATTR_EXTERNS
	.align		4
        /*0034*/ 	.byte	0x04, 0x0f
        /*0036*/ 	.short	(.L_37 - .L_36)


	//   ....[0]....
	.align		4
.L_36:
        /*0038*/ 	.word	index@(__assertfail)


	//----- nvinfo : EIATTR_MERCURY_ISA_VERSION
	.align		4
.L_37:
        /*003c*/ 	.byte	0x03, 0x5f
        /*003e*/ 	.short	0x0101


	//----- nvinfo : EIATTR_INT_WARP_WIDE_INSTR_OFFSETS
	.align		4
        /*0040*/ 	.byte	0x04, 0x31
        /*0042*/ 	.short	(.L_39 - .L_38)


	//   ....[0]....
.L_38:
        /*0044*/ 	.word	0x00000da0


	//   ....[1]....
        /*0048*/ 	.word	0x00000e50


	//   ....[2]....
        /*004c*/ 	.word	0x00004860


	//   ....[3]....
        /*0050*/ 	.word	0x00004880


	//   ....[4]....
        /*0054*/ 	.word	0x000048b0


	//   ....[5]....
        /*0058*/ 	.word	0x00005570


	//   ....[6]....
        /*005c*/ 	.word	0x00005630


	//   ....[7]....
        /*0060*/ 	.word	0x000056c0


	//   ....[8]....
        /*0064*/ 	.word	0x00005730


	//   ....[9]....
        /*0068*/ 	.word	0x00005800


	//   ....[10]....
        /*006c*/ 	.word	0x000058c0


	//   ....[11]....
        /*0070*/ 	.word	0x00005930


	//   ....[12]....
        /*0074*/ 	.word	0x00005a20


	//   ....[13]....
        /*0078*/ 	.word	0x00005ae0


	//   ....[14]....
        /*007c*/ 	.word	0x00005bd0


	//   ....[15]....
        /*0080*/ 	.word	0x00005cf0


	//   ....[16]....
        /*0084*/ 	.word	0x00005d30


	//----- nvinfo : EIATTR_COOP_GROUP_MASK_REGIDS
	.align		4
.L_39:
        /*0088*/ 	.byte	0x04, 0x29
        /*008a*/ 	.short	(.L_41 - .L_40)


	//   ....[0]....
.L_40:
        /*008c*/ 	.word	0xffffffff


	//   ....[1]....
        /*0090*/ 	.word	0xffffffff


	//   ....[2]....
        /*0094*/ 	.word	0xffffffff


	//   ....[3]....
        /*0098*/ 	.word	0xffffffff


	//   ....[4]....
        /*009c*/ 	.word	0xffffffff


	//   ....[5]....
        /*00a0*/ 	.word	0xffffffff


	//   ....[6]....
        /*00a4*/ 	.word	0xffffffff


	//   ....[7]....
        /*00a8*/ 	.word	0xffffffff


	//   ....[8]....
        /*00ac*/ 	.word	0xffffffff


	//   ....[9]....
        /*00b0*/ 	.word	0xffffffff


	//   ....[10]....
        /*00b4*/ 	.word	0xffffffff


	//   ....[11]....
        /*00b8*/ 	.word	0xffffffff


	//   ....[12]....
        /*00bc*/ 	.word	0xffffffff


	//----- nvinfo : EIATTR_COOP_GROUP_INSTR_OFFSETS
	.align		4
.L_41:
        /*00c0*/ 	.byte	0x04, 0x28
        /*00c2*/ 	.short	(.L_43 - .L_42)


	//   ....[0]....
.L_42:
        /*00c4*/ 	.word	0x000000d0


	//   ....[1]....
        /*00c8*/ 	.word	0x00000540


	//   ....[2]....
        /*00cc*/ 	.word	0x00000830


	//   ....[3]....
        /*00d0*/ 	.word	0x000009d0


	//   ....[4]....
        /*00d4*/ 	.word	0x00000ad0


	//   ....[5]....
        /*00d8*/ 	.word	0x00000c20


	//   ....[6]....
        /*00dc*/ 	.word	0x00000ec0


	//   ....[7]....
        /*00e0*/ 	.word	0x00002540


	//   ....[8]....
        /*00e4*/ 	.word	0x00003730


	//   ....[9]....
        /*00e8*/ 	.word	0x00003c00


	//   ....[10]....
        /*00ec*/ 	.word	0x00003c30


	//   ....[11]....
        /*00f0*/ 	.word	0x00004770


	//   ....[12]....
        /*00f4*/ 	.word	0x00004980


	//----- nvinfo : EIATTR_VRC_CTA_INIT_COUNT
	.align		4
.L_43:
        /*00f8*/ 	.byte	0x02, 0x4a
        /*00fa*/ 	.byte	0x80
	.zero		1


	//----- nvinfo : EIATTR_SYSCALL_OFFSETS
	.align		4
        /*00fc*/ 	.byte	0x04, 0x46
        /*00fe*/ 	.short	(.L_45 - .L_44)


	//   ....[0]....
.L_44:
        /*0100*/ 	.word	0x00006910


	//   ....[1]....
        /*0104*/ 	.word	0x00006a00


	//   ....[2]....
        /*0108*/ 	.word	0x000072f0


	//   ....[3]....
        /*010c*/ 	.word	0x00007c50


	//   ....[4]....
        /*0110*/ 	.word	0x00008520


	//   ....[5]....
        /*0114*/ 	.word	0x00008de0


	//----- nvinfo : EIATTR_MBARRIER_INSTR_OFFSETS
	.align		4
.L_45:
        /*0118*/ 	.byte	0x04, 0x39
        /*011a*/ 	.short	(.L_47 - .L_46)


	//   ....[0]....
.L_46:
        /*011c*/ 	.word	0x00000670
        /*0120*/ 	.word	0x000000ff
        /*0124*/ 	.word	0x00000000
        /*0128*/ 	.short	0x0100
        /*012a*/ 	.byte	0x04
	.zero		1


	//   ....[1]....
        /*012c*/ 	.word	0x00000680
        /*0130*/ 	.word	0x000000ff
        /*0134*/ 	.word	0x00000068
        /*0138*/ 	.short	0x0100
        /*013a*/ 	.byte	0x04
	.zero		1


	//   ....[2]....
        /*013c*/ 	.word	0x00000690
        /*0140*/ 	.word	0x000000ff
        /*0144*/ 	.word	0x00000008
        /*0148*/ 	.short	0x0100
        /*014a*/ 	.byte	0x04
	.zero		1


	//   ....[3]....
        /*014c*/ 	.word	0x000006a0
        /*0150*/ 	.word	0x000000ff
        /*0154*/ 	.word	0x00000070
        /*0158*/ 	.short	0x0100
        /*015a*/ 	.byte	0x04
	.zero		1


	//   ....[4]....
        /*015c*/ 	.word	0x000006b0
        /*0160*/ 	.word	0x000000ff
        /*0164*/ 	.word	0x00000010
        /*0168*/ 	.short	0x0100
        /*016a*/ 	.byte	0x04
	.zero		1


	//   ....[5]....
        /*016c*/ 	.word	0x000006c0
        /*0170*/ 	.word	0x000000ff
        /*0174*/ 	.word	0x00000078
        /*0178*/ 	.short	0x0100
        /*017a*/ 	.byte	0x04
	.zero		1


	//   ....[6]....
        /*017c*/ 	.word	0x000006d0
        /*0180*/ 	.word	0x000000ff
        /*0184*/ 	.word	0x00000018
        /*0188*/ 	.short	0x0100
        /*018a*/ 	.byte	0x04
	.zero		1


	//   ....[7]....
        /*018c*/ 	.word	0x000006e0
        /*0190*/ 	.word	0x000000ff
        /*0194*/ 	.word	0x00000080
        /*0198*/ 	.short	0x0100
        /*019a*/ 	.byte	0x04
	.zero		1


	//   ....[8]....
        /*019c*/ 	.word	0x000006f0
        /*01a0*/ 	.word	0x000000ff
        /*01a4*/ 	.word	0x00000020
        /*01a8*/ 	.short	0x0100
        /*01aa*/ 	.byte	0x04
	.zero		1


	//   ....[9]....
        /*01ac*/ 	.word	0x00000700
        /*01b0*/ 	.word	0x000000ff
        /*01b4*/ 	.word	0x00000088
        /*01b8*/ 	.short	0x0100
        /*01ba*/ 	.byte	0x04
	.zero		1


	//   ....[10]....
        /*01bc*/ 	.word	0x00000710
        /*01c0*/ 	.word	0x000000ff
        /*01c4*/ 	.word	0x00000028
        /*01c8*/ 	.short	0x0100
        /*01ca*/ 	.byte	0x04
	.zero		1


	//   ....[11]....
        /*01cc*/ 	.word	0x00000720
        /*01d0*/ 	.word	0x000000ff
        /*01d4*/ 	.word	0x00000090
        /*01d8*/ 	.short	0x0100
        /*01da*/ 	.byte	0x04
	.zero		1


	//   ....[12]....
        /*01dc*/ 	.word	0x00000730
        /*01e0*/ 	.word	0x000000ff
        /*01e4*/ 	.word	0x00000030
        /*01e8*/ 	.short	0x0100
        /*01ea*/ 	.byte	0x04
	.zero		1


	//   ....[13]....
        /*01ec*/ 	.word	0x00000740
        /*01f0*/ 	.word	0x000000ff
        /*01f4*/ 	.word	0x00000098
        /*01f8*/ 	.short	0x0100
        /*01fa*/ 	.byte	0x04
	.zero		1


	//   ....[14]....
        /*01fc*/ 	.word	0x00000750
        /*0200*/ 	.word	0x000000ff
        /*0204*/ 	.word	0x00000038
        /*0208*/ 	.short	0x0100
        /*020a*/ 	.byte	0x04
	.zero		1


	//   ....[15]....
        /*020c*/ 	.word	0x00000760
        /*0210*/ 	.word	0x000000ff
        /*0214*/ 	.word	0x000000a0
        /*0218*/ 	.short	0x0100
        /*021a*/ 	.byte	0x04
	.zero		1


	//   ....[16]....
        /*021c*/ 	.word	0x00000770
        /*0220*/ 	.word	0x000000ff
        /*0224*/ 	.word	0x00000040
        /*0228*/ 	.short	0x0100
        /*022a*/ 	.byte	0x04
	.zero		1


	//   ....[17]....
        /*022c*/ 	.word	0x00000780
        /*0230*/ 	.word	0x000000ff
        /*0234*/ 	.word	0x000000a8
        /*0238*/ 	.short	0x0100
        /*023a*/ 	.byte	0x04
	.zero		1


	//   ....[18]....
        /*023c*/ 	.word	0x00000790
        /*0240*/ 	.word	0x000000ff
        /*0244*/ 	.word	0x00000048
        /*0248*/ 	.short	0x0100
        /*024a*/ 	.byte	0x04
	.zero		1


	//   ....[19]....
        /*024c*/ 	.word	0x000007a0
        /*0250*/ 	.word	0x000000ff
        /*0254*/ 	.word	0x000000b0
        /*0258*/ 	.short	0x0100
        /*025a*/ 	.byte	0x04
	.zero		1


	//   ....[20]....
        /*025c*/ 	.word	0x000007b0
        /*0260*/ 	.word	0x000000ff
        /*0264*/ 	.word	0x00000050
        /*0268*/ 	.short	0x0100
        /*026a*/ 	.byte	0x04
	.zero		1


	//   ....[21]....
        /*026c*/ 	.word	0x000007c0
        /*0270*/ 	.word	0x000000ff
        /*0274*/ 	.word	0x000000b8
        /*0278*/ 	.short	0x0100
        /*027a*/ 	.byte	0x04
	.zero		1


	//   ....[22]....
        /*027c*/ 	.word	0x000007d0
        /*0280*/ 	.word	0x000000ff
        /*0284*/ 	.word	0x00000058
        /*0288*/ 	.short	0x0100
        /*028a*/ 	.byte	0x04
	.zero		1


	//   ....[23]....
        /*028c*/ 	.word	0x000007e0
        /*0290*/ 	.word	0x000000ff
        /*0294*/ 	.word	0x000000c0
        /*0298*/ 	.short	0x0100
        /*029a*/ 	.byte	0x04
	.zero		1


	//   ....[24]....
        /*029c*/ 	.word	0x000007f0
        /*02a0*/ 	.word	0x000000ff
        /*02a4*/ 	.word	0x00000060
        /*02a8*/ 	.short	0x0100
        /*02aa*/ 	.byte	0x04
	.zero		1


	//   ....[25]....
        /*02ac*/ 	.word	0x00000800
        /*02b0*/ 	.word	0x000000ff
        /*02b4*/ 	.word	0x000000c8
        /*02b8*/ 	.short	0x0100
        /*02ba*/ 	.byte	0x04
	.zero		1


	//   ....[26]....
        /*02bc*/ 	.word	0x00000940
        /*02c0*/ 	.word	0x000000ff
        /*02c4*/ 	.word	0x000000d0
        /*02c8*/ 	.short	0x0100
        /*02ca*/ 	.byte	0x04
	.zero		1


	//   ....[27]....
        /*02cc*/ 	.word	0x00000950
        /*02d0*/ 	.word	0x000000ff
        /*02d4*/ 	.word	0x000000f0
        /*02d8*/ 	.short	0x0100
        /*02da*/ 	.byte	0x04
	.zero		1


	//   ....[28]....
        /*02dc*/ 	.word	0x00000960
        /*02e0*/ 	.word	0x000000ff
        /*02e4*/ 	.word	0x000000d8
        /*02e8*/ 	.short	0x0100
        /*02ea*/ 	.byte	0x04
	.zero		1


	//   ....[29]....
        /*02ec*/ 	.word	0x00000970
        /*02f0*/ 	.word	0x000000ff
        /*02f4*/ 	.word	0x000000f8
        /*02f8*/ 	.short	0x0100
        /*02fa*/ 	.byte	0x04
	.zero		1


	//   ....[30]....
        /*02fc*/ 	.word	0x00000980
        /*0300*/ 	.word	0x000000ff
        /*0304*/ 	.word	0x000000e0
        /*0308*/ 	.short	0x0100
        /*030a*/ 	.byte	0x04
	.zero		1


	//   ....[31]....
        /*030c*/ 	.word	0x00000990
        /*0310*/ 	.word	0x000000ff
        /*0314*/ 	.word	0x00000100
        /*0318*/ 	.short	0x0100
        /*031a*/ 	.byte	0x04
	.zero		1


	//   ....[32]....
        /*031c*/ 	.word	0x000009a0
        /*0320*/ 	.word	0x000000ff
        /*0324*/ 	.word	0x000000e8
        /*0328*/ 	.short	0x0100
        /*032a*/ 	.byte	0x04
	.zero		1


	//   ....[33]....
        /*032c*/ 	.word	0x000009b0
        /*0330*/ 	.word	0x000000ff
        /*0334*/ 	.word	0x00000108
        /*0338*/ 	.short	0x0100
        /*033a*/ 	.byte	0x04
	.zero		1


	//   ....[34]....
        /*033c*/ 	.word	0x00000aa0
        /*0340*/ 	.word	0x000000ff
        /*0344*/ 	.word	0x00000110
        /*0348*/ 	.short	0x0100
        /*034a*/ 	.byte	0x04
	.zero		1


	//   ....[35]....
        /*034c*/ 	.word	0x00000ab0
        /*0350*/ 	.word	0x000000ff
        /*0354*/ 	.word	0x00000118
        /*0358*/ 	.short	0x0100
        /*035a*/ 	.byte	0x04
	.zero		1


	//   ....[36]....
        /*035c*/ 	.word	0x00000bf0
        /*0360*/ 	.word	0x000000ff
        /*0364*/ 	.word	0x00000120
        /*0368*/ 	.short	0x0100
        /*036a*/ 	.byte	0x06
	.zero		1


	//   ....[37]....
        /*036c*/ 	.word	0x00000c00
        /*0370*/ 	.word	0x000000ff
        /*0374*/ 	.word	0x00000128
        /*0378*/ 	.short	0x0100
        /*037a*/ 	.byte	0x06
	.zero		1


	//   ....[38]....
        /*037c*/ 	.word	0x00000d40
        /*0380*/ 	.word	0x000000ff
        /*0384*/ 	.word	0x00000130
        /*0388*/ 	.short	0x0100
        /*038a*/ 	.byte	0x04
	.zero		1


	//   ....[39]....
        /*038c*/ 	.word	0x00000d50
        /*0390*/ 	.word	0x000000ff
        /*0394*/ 	.word	0x00000140
        /*0398*/ 	.short	0x0100
        /*039a*/ 	.byte	0x04
	.zero		1


	//   ....[40]....
        /*039c*/ 	.word	0x00000d60
        /*03a0*/ 	.word	0x000000ff
        /*03a4*/ 	.word	0x00000138
        /*03a8*/ 	.short	0x0100
        /*03aa*/ 	.byte	0x04
	.zero		1


	//   ....[41]....
        /*03ac*/ 	.word	0x00000d70
        /*03b0*/ 	.word	0x000000ff
        /*03b4*/ 	.word	0x00000148
        /*03b8*/ 	.short	0x0100
        /*03ba*/ 	.byte	0x04
	.zero		1


	//   ....[42]....
        /*03bc*/ 	.word	0x00000e70
        /*03c0*/ 	.word	0x000000ff
        /*03c4*/ 	.word	0x00000150
        /*03c8*/ 	.short	0x0100
        /*03ca*/ 	.byte	0x06
	.zero		1


	//   ....[43]....
        /*03cc*/ 	.word	0x000019a0
        /*03d0*/ 	.word	0x000000ff
        /*03d4*/ 	.word	0x00000068
        /*03d8*/ 	.short	0x010a
        /*03da*/ 	.byte	0x04
	.zero		1


	//   ....[44]....
        /*03dc*/ 	.word	0x00001c10
        /*03e0*/ 	.word	0x000000ff
        /*03e4*/ 	.word	0x00000068
        /*03e8*/ 	.short	0x010a
        /*03ea*/ 	.byte	0x09
	.zero		1


	//   ....[45]....
        /*03ec*/ 	.word	0x00001dc0
        /*03f0*/ 	.word	0x000000ff
        /*03f4*/ 	.word	0x00000068
        /*03f8*/ 	.short	0x010a
        /*03fa*/ 	.byte	0x07
	.zero		1


	//   ....[46]....
        /*03fc*/ 	.word	0x00001f80
        /*0400*/ 	.word	0x000000ff
        /*0404*/ 	.word	0x00000118
        /*0408*/ 	.short	0x0101
        /*040a*/ 	.byte	0x1f
	.zero		1


	//   ....[47]....
        /*040c*/ 	.word	0x00001fb0
        /*0410*/ 	.word	0x000000ff
        /*0414*/ 	.word	0x00000068
        /*0418*/ 	.short	0x010a
        /*041a*/ 	.byte	0x04
	.zero		1


	//   ....[48]....
        /*041c*/ 	.word	0x000021d0
        /*0420*/ 	.word	0x000000ff
        /*0424*/ 	.word	0x00000068
        /*0428*/ 	.short	0x010a
        /*042a*/ 	.byte	0x09
	.zero		1


	//   ....[49]....
        /*042c*/ 	.word	0x00002380
        /*0430*/ 	.word	0x000000ff
        /*0434*/ 	.word	0x00000068
        /*0438*/ 	.short	0x010a
        /*043a*/ 	.byte	0x07
	.zero		1


	//   ....[50]....
        /*043c*/ 	.word	0x00002550
        /*0440*/ 	.word	0x000000ff
        /*0444*/ 	.word	0x00000120
        /*0448*/ 	.short	0x010a
        /*044a*/ 	.byte	0x1f
	.zero		1


	//   ....[51]....
        /*044c*/ 	.word	0x00002610
        /*0450*/ 	.word	0x000000ff
        /*0454*/ 	.word	0x00000000
        /*0458*/ 	.short	0x0101
        /*045a*/ 	.byte	0x04
	.zero		1


	//   ....[52]....
        /*045c*/ 	.word	0x00002c10
        /*0460*/ 	.word	0x000000ff
        /*0464*/ 	.word	0x00000000
        /*0468*/ 	.short	0x010a
        /*046a*/ 	.byte	0x04
	.zero		1


	//   ....[53]....
        /*046c*/ 	.word	0x00002cb0
        /*0470*/ 	.word	0x000000ff
        /*0474*/ 	.word	0x00000000
        /*0478*/ 	.short	0x010a
        /*047a*/ 	.byte	0x05
	.zero		1


	//   ....[54]....
        /*047c*/ 	.word	0x00002d50
        /*0480*/ 	.word	0x000000ff
        /*0484*/ 	.word	0x00000000
        /*0488*/ 	.short	0x010a
        /*048a*/ 	.byte	0x05
	.zero		1


	//   ....[55]....
        /*048c*/ 	.word	0x00002df0
        /*0490*/ 	.word	0x000000ff
        /*0494*/ 	.word	0x00000000
        /*0498*/ 	.short	0x010a
        /*049a*/ 	.byte	0x05
	.zero		1


	//   ....[56]....
        /*049c*/ 	.word	0x00002e90
        /*04a0*/ 	.word	0x000000ff
        /*04a4*/ 	.word	0x00000000
        /*04a8*/ 	.short	0x010a
        /*04aa*/ 	.byte	0x05
	.zero		1


	//   ....[57]....
        /*04ac*/ 	.word	0x00002f30
        /*04b0*/ 	.word	0x000000ff
        /*04b4*/ 	.word	0x00000000
        /*04b8*/ 	.short	0x010a
        /*04ba*/ 	.byte	0x05
	.zero		1


	//   ....[58]....
        /*04bc*/ 	.word	0x00002fd0
        /*04c0*/ 	.word	0x000000ff
        /*04c4*/ 	.word	0x00000000
        /*04c8*/ 	.short	0x010a
        /*04ca*/ 	.byte	0x05
	.zero		1


	//   ....[59]....
        /*04cc*/ 	.word	0x00003070
        /*04d0*/ 	.word	0x000000ff
        /*04d4*/ 	.word	0x00000000
        /*04d8*/ 	.short	0x010a
        /*04da*/ 	.byte	0x05
	.zero		1


	//   ....[60]....
        /*04dc*/ 	.word	0x00003110
        /*04e0*/ 	.word	0x000000ff
        /*04e4*/ 	.word	0x00000000
        /*04e8*/ 	.short	0x010a
        /*04ea*/ 	.byte	0x05
	.zero		1


	//   ....[61]....
        /*04ec*/ 	.word	0x000031b0
        /*04f0*/ 	.word	0x000000ff
        /*04f4*/ 	.word	0x00000000
        /*04f8*/ 	.short	0x010a
        /*04fa*/ 	.byte	0x05
	.zero		1


	//   ....[62]....
        /*04fc*/ 	.word	0x00003250
        /*0500*/ 	.word	0x000000ff
        /*0504*/ 	.word	0x00000000
        /*0508*/ 	.short	0x010a
        /*050a*/ 	.byte	0x05
	.zero		1


	//   ....[63]....
        /*050c*/ 	.word	0x000032f0
        /*0510*/ 	.word	0x000000ff
        /*0514*/ 	.word	0x00000000
        /*0518*/ 	.short	0x010a
        /*051a*/ 	.byte	0x05
	.zero		1


	//   ....[64]....
        /*051c*/ 	.word	0x000033a0
        /*0520*/ 	.word	0x00000000
        /*0524*/ 	.word	0x00000000
        /*0528*/ 	.short	0x010a
        /*052a*/ 	.byte	0xff
	.zero		1


	//   ....[65]....
        /*052c*/ 	.word	0x000034f0
        /*0530*/ 	.word	0x000000ff
        /*0534*/ 	.word	0x00000128
        /*0538*/ 	.short	0x010a
        /*053a*/ 	.byte	0x04
	.zero		1


	//   ....[66]....
        /*053c*/ 	.word	0x00003590
        /*0540*/ 	.word	0x000000ff
        /*0544*/ 	.word	0x00000120
        /*0548*/ 	.short	0x010a
        /*054a*/ 	.byte	0x04
	.zero		1


	//   ....[67]....
        /*054c*/ 	.word	0x00003630
        /*0550*/ 	.word	0x000000ff
        /*0554*/ 	.word	0x00000000
        /*0558*/ 	.short	0x0101
        /*055a*/ 	.byte	0x05
	.zero		1


	//   ....[68]....
        /*055c*/ 	.word	0x00003670
        /*0560*/ 	.word	0x000000ff
        /*0564*/ 	.word	0x00000128
        /*0568*/ 	.short	0x0106
        /*056a*/ 	.byte	0x04
	.zero		1


	//   ....[69]....
        /*056c*/ 	.word	0x000036b0
        /*0570*/ 	.word	0x00000000
        /*0574*/ 	.word	0x00000128
        /*0578*/ 	.short	0x010a
        /*057a*/ 	.byte	0xff
	.zero		1


	//   ....[70]....
        /*057c*/ 	.word	0x00003900
        /*0580*/ 	.word	0x000000ff
        /*0584*/ 	.word	0x00000008
        /*0588*/ 	.short	0x010a
        /*058a*/ 	.byte	0x05
	.zero		1


	//   ....[71]....
        /*058c*/ 	.word	0x00003920
        /*0590*/ 	.word	0x000000ff
        /*0594*/ 	.word	0x00000008
        /*0598*/ 	.short	0x010a
        /*059a*/ 	.byte	0x05
	.zero		1


	//   ....[72]....
        /*059c*/ 	.word	0x00003ab0
        /*05a0*/ 	.word	0x000000ff
        /*05a4*/ 	.word	0x00000008
        /*05a8*/ 	.short	0x010a
        /*05aa*/ 	.byte	0x05
	.zero		1


	//   ....[73]....
        /*05ac*/ 	.word	0x00003ad0
        /*05b0*/ 	.word	0x000000ff
        /*05b4*/ 	.word	0x00000008
        /*05b8*/ 	.short	0x010a
        /*05ba*/ 	.byte	0x05
	.zero		1


	//   ....[74]....
        /*05bc*/ 	.word	0x00003b90
        /*05c0*/ 	.word	0x000000ff
        /*05c4*/ 	.word	0x00000000
        /*05c8*/ 	.short	0x0101
        /*05ca*/ 	.byte	0x04
	.zero		1


	//   ....[75]....
        /*05cc*/ 	.word	0x00003f20
        /*05d0*/ 	.word	0x000000ff
        /*05d4*/ 	.word	0x00000120
        /*05d8*/ 	.short	0x010a
        /*05da*/ 	.byte	0x14
	.zero		1


	//   ....[76]....
        /*05dc*/ 	.word	0x00003fc0
        /*05e0*/ 	.word	0x000000ff
        /*05e4*/ 	.word	0x00000000
        /*05e8*/ 	.short	0x0101
        /*05ea*/ 	.byte	0x22
	.zero		1


	//   ....[77]....
        /*05ec*/ 	.word	0x00004000
        /*05f0*/ 	.word	0x000000ff
        /*05f4*/ 	.word	0x00000140
        /*05f8*/ 	.short	0x010a
        /*05fa*/ 	.byte	0x19
	.zero		1


	//   ....[78]....
        /*05fc*/ 	.word	0x000040a0
        /*0600*/ 	.word	0x000000ff
        /*0604*/ 	.word	0x00000000
        /*0608*/ 	.short	0x010a
        /*060a*/ 	.byte	0x04
	.zero		1


	//   ....[79]....
        /*060c*/ 	.word	0x000040f0
        /*0610*/ 	.word	0x000000ff
        /*0614*/ 	.word	0x00000000
        /*0618*/ 	.short	0x010a
        /*061a*/ 	.byte	0x12
	.zero		1


	//   ....[80]....
        /*061c*/ 	.word	0x00004240
        /*0620*/ 	.word	0x000000ff
        /*0624*/ 	.word	0x00000000
        /*0628*/ 	.short	0x010a
        /*062a*/ 	.byte	0x05
	.zero		1


	//   ....[81]....
        /*062c*/ 	.word	0x00004570
        /*0630*/ 	.word	0x000000ff
        /*0634*/ 	.word	0x00000000
        /*0638*/ 	.short	0x010a
        /*063a*/ 	.byte	0x04
	.zero		1


	//   ....[82]....
        /*063c*/ 	.word	0x00004610
        /*0640*/ 	.word	0x00000000
        /*0644*/ 	.word	0x00000000
        /*0648*/ 	.short	0x010a
        /*064a*/ 	.byte	0xff
	.zero		1


	//   ....[83]....
        /*064c*/ 	.word	0x00004650
        /*0650*/ 	.word	0x00000000
        /*0654*/ 	.word	0x00000000
        /*0658*/ 	.short	0x010a
        /*065a*/ 	.byte	0xff
	.zero		1


	//   ....[84]....
        /*065c*/ 	.word	0x000046c0
        /*0660*/ 	.word	0x000000ff
        /*0664*/ 	.word	0x00000000
        /*0668*/ 	.short	0x0101
        /*066a*/ 	.byte	0x04
	.zero		1


	//   ....[85]....
        /*066c*/ 	.word	0x00004700
        /*0670*/ 	.word	0x000000ff
        /*0674*/ 	.word	0x00000150
        /*0678*/ 	.short	0x010a
        /*067a*/ 	.byte	0x14
	.zero		1


	//   ....[86]....
        /*067c*/ 	.word	0x00004760
        /*0680*/ 	.word	0x000000ff
        /*0684*/ 	.word	0x00000000
        /*0688*/ 	.short	0x0101
        /*068a*/ 	.byte	0x04
	.zero		1


	//   ....[87]....
        /*068c*/ 	.word	0x00004cb0
        /*0690*/ 	.word	0x000000ff
        /*0694*/ 	.word	0x00000120
        /*0698*/ 	.short	0x010a
        /*069a*/ 	.byte	0x1f
	.zero		1


	//   ....[88]....
        /*069c*/ 	.word	0x00004d50
        /*06a0*/ 	.word	0x000000ff
        /*06a4*/ 	.word	0x00000000
        /*06a8*/ 	.short	0x0101
        /*06aa*/ 	.byte	0x3c
	.zero		1


	//   ....[89]....
        /*06ac*/ 	.word	0x000052a0
        /*06b0*/ 	.word	0x000000ff
        /*06b4*/ 	.word	0x00000118
        /*06b8*/ 	.short	0x010a
        /*06ba*/ 	.byte	0x1f
	.zero		1


	//   ....[90]....
        /*06bc*/ 	.word	0x00005440
        /*06c0*/ 	.word	0x000000ff
        /*06c4*/ 	.word	0x000000f0
        /*06c8*/ 	.short	0x010a
        /*06ca*/ 	.byte	0x1f
	.zero		1


	//   ....[91]....
        /*06cc*/ 	.word	0x000056e0
        /*06d0*/ 	.word	0x000000ff
        /*06d4*/ 	.word	0x000000d0
        /*06d8*/ 	.short	0x010b
        /*06da*/ 	.byte	0x1f
	.zero		1


	//   ....[92]....
        /*06dc*/ 	.word	0x000056f0
        /*06e0*/ 	.word	0x000000ff
        /*06e4*/ 	.word	0x00000000
        /*06e8*/ 	.short	0x0101
        /*06ea*/ 	.byte	0x40
	.zero		1


	//   ....[93]....
        /*06ec*/ 	.word	0x00005700
        /*06f0*/ 	.word	0x000000ff
        /*06f4*/ 	.word	0x000000f8
        /*06f8*/ 	.short	0x010a
        /*06fa*/ 	.byte	0x1f
	.zero		1


	//   ....[94]....
        /*06fc*/ 	.word	0x000058e0
        /*0700*/ 	.word	0x000000ff
        /*0704*/ 	.word	0x000000d8
        /*0708*/ 	.short	0x010b
        /*070a*/ 	.byte	0x1f
	.zero		1


	//   ....[95]....
        /*070c*/ 	.word	0x000058f0
        /*0710*/ 	.word	0x000000ff
        /*0714*/ 	.word	0x00000000
        /*0718*/ 	.short	0x0101
        /*071a*/ 	.byte	0x3f
	.zero		1


	//   ....[96]....
        /*071c*/ 	.word	0x00005900
        /*0720*/ 	.word	0x000000ff
        /*0724*/ 	.word	0x00000100
        /*0728*/ 	.short	0x010a
        /*072a*/ 	.byte	0x1f
	.zero		1


	//   ....[97]....
        /*072c*/ 	.word	0x00005b00
        /*0730*/ 	.word	0x000000ff
        /*0734*/ 	.word	0x000000e0
        /*0738*/ 	.short	0x010b
        /*073a*/ 	.byte	0x1f
	.zero		1


	//   ....[98]....
        /*073c*/ 	.word	0x00005b10
        /*0740*/ 	.word	0x000000ff
        /*0744*/ 	.word	0x00000000
        /*0748*/ 	.short	0x0101
        /*074a*/ 	.byte	0x3e
	.zero		1


	//   ....[99]....
        /*074c*/ 	.word	0x00005b20
        /*0750*/ 	.word	0x000000ff
        /*0754*/ 	.word	0x00000108
        /*0758*/ 	.short	0x010a
        /*075a*/ 	.byte	0x1f
	.zero		1


	//   ....[100]....
        /*075c*/ 	.word	0x00005d50
        /*0760*/ 	.word	0x000000ff
        /*0764*/ 	.word	0x000000e8
        /*0768*/ 	.short	0x010b
        /*076a*/ 	.byte	0x1f
	.zero		1


	//   ....[101]....
        /*076c*/ 	.word	0x00005d60
        /*0770*/ 	.word	0x000000ff
        /*0774*/ 	.word	0x00000000
        /*0778*/ 	.short	0x0101
        /*077a*/ 	.byte	0x3d
	.zero		1


	//   ....[102]....
        /*077c*/ 	.word	0x00005da0
        /*0780*/ 	.word	0x000000ff
        /*0784*/ 	.word	0x000000f0
        /*0788*/ 	.short	0x010a
        /*078a*/ 	.byte	0x1f
	.zero		1


	//   ....[103]....
        /*078c*/ 	.word	0x00005dc0
        /*0790*/ 	.word	0x000000ff
        /*0794*/ 	.word	0x000000f8
        /*0798*/ 	.short	0x010a
        /*079a*/ 	.byte	0x1f
	.zero		1


	//   ....[104]....
        /*079c*/ 	.word	0x00005de0
        /*07a0*/ 	.word	0x000000ff
        /*07a4*/ 	.word	0x00000100
        /*07a8*/ 	.short	0x010a
        /*07aa*/ 	.byte	0x1f
	.zero		1


	//   ....[105]....
        /*07ac*/ 	.word	0x00005e20
        /*07b0*/ 	.word	0x00000000
        /*07b4*/ 	.word	0x00000108
        /*07b8*/ 	.short	0x010a
        /*07ba*/ 	.byte	0xff
	.zero		1


	//   ....[106]....
        /*07bc*/ 	.word	0x000061b0
        /*07c0*/ 	.word	0x000000ff
        /*07c4*/ 	.word	0x00000120
        /*07c8*/ 	.short	0x010a
        /*07ca*/ 	.byte	0x2c
	.zero		1


	//   ....[107]....
        /*07cc*/ 	.word	0x00006280
        /*07d0*/ 	.word	0x000000ff
        /*07d4*/ 	.word	0x00000000
        /*07d8*/ 	.short	0x0101
        /*07da*/ 	.byte	0x04
	.zero		1


	//   ....[108]....
        /*07dc*/ 	.word	0x00006ea0
        /*07e0*/ 	.word	0x000000ff
        /*07e4*/ 	.word	0x000000d0
        /*07e8*/ 	.short	0x010a
        /*07ea*/ 	.byte	0x2c
	.zero		1


	//   ....[109]....
        /*07ec*/ 	.word	0x00006f90
        /*07f0*/ 	.word	0x0000003f
        /*07f4*/ 	.word	0x00000130
        /*07f8*/ 	.short	0x010a
        /*07fa*/ 	.byte	0xff
	.zero		1


	//   ....[110]....
        /*07fc*/ 	.word	0x00007100
        /*0800*/ 	.word	0x000000ff
        /*0804*/ 	.word	0x000000d0
        /*0808*/ 	.short	0x010a
        /*080a*/ 	.byte	0x2c
	.zero		1


	//   ....[111]....
        /*080c*/ 	.word	0x000071d0
        /*0810*/ 	.word	0x0000003f
        /*0814*/ 	.word	0x00000130
        /*0818*/ 	.short	0x010a
        /*081a*/ 	.byte	0xff
	.zero		1


	//   ....[112]....
        /*081c*/ 	.word	0x000079c0
        /*0820*/ 	.word	0x00000000
        /*0824*/ 	.word	0x00000000
        /*0828*/ 	.short	0x0101
        /*082a*/ 	.byte	0xff
	.zero		1


	//   ....[113]....
        /*082c*/ 	.word	0x000079d0
        /*0830*/ 	.word	0x00000004
        /*0834*/ 	.word	0x000000d0
        /*0838*/ 	.short	0x010a
        /*083a*/ 	.byte	0xff
	.zero		1


	//   ....[114]....
        /*083c*/ 	.word	0x00007a90
        /*0840*/ 	.word	0x00000004
        /*0844*/ 	.word	0x000000d0
        /*0848*/ 	.short	0x010a
        /*084a*/ 	.byte	0xff
	.zero		1


	//   ....[115]....
        /*084c*/ 	.word	0x00008290
        /*0850*/ 	.word	0x00000000
        /*0854*/ 	.word	0x00000000
        /*0858*/ 	.short	0x0101
        /*085a*/ 	.byte	0xff
	.zero		1


	//   ....[116]....
        /*085c*/ 	.word	0x000082b0
        /*0860*/ 	.word	0x00000002
        /*0864*/ 	.word	0x000000d0
        /*0868*/ 	.short	0x010a
        /*086a*/ 	.byte	0xff
	.zero		1


	//   ....[117]....
        /*086c*/ 	.word	0x00008360
        /*0870*/ 	.word	0x00000002
        /*0874*/ 	.word	0x000000d0
        /*0878*/ 	.short	0x010a
        /*087a*/ 	.byte	0xff
	.zero		1


	//   ....[118]....
        /*087c*/ 	.word	0x00008b50
        /*0880*/ 	.word	0x00000000
        /*0884*/ 	.word	0x00000000
        /*0888*/ 	.short	0x0101
        /*088a*/ 	.byte	0xff
	.zero		1


	//   ....[119]....
        /*088c*/ 	.word	0x00008b70
        /*0890*/ 	.word	0x00000003
        /*0894*/ 	.word	0x000000d0
        /*0898*/ 	.short	0x010a
        /*089a*/ 	.byte	0xff
	.zero		1


	//   ....[120]....
        /*089c*/ 	.word	0x00008c20
        /*08a0*/ 	.word	0x00000003
        /*08a4*/ 	.word	0x000000d0
        /*08a8*/ 	.short	0x010a
        /*08aa*/ 	.byte	0xff
	.zero		1


	//   ....[121]....
        /*08ac*/ 	.word	0x00008f30
        /*08b0*/ 	.word	0x0000003f
        /*08b4*/ 	.word	0x00000000
        /*08b8*/ 	.short	0x0101
        /*08ba*/ 	.byte	0xff
	.zero		1


	//   ....[122]....
        /*08bc*/ 	.word	0x00009460
        /*08c0*/ 	.word	0x00000000
        /*08c4*/ 	.word	0x00000000
        /*08c8*/ 	.short	0x0101
        /*08ca*/ 	.byte	0xff
	.zero		1


	//   ....[123]....
        /*08cc*/ 	.word	0x000096e0
        /*08d0*/ 	.word	0x000000ff
        /*08d4*/ 	.word	0x00000000
        /*08d8*/ 	.short	0x0101
        /*08da*/ 	.byte	0x04
	.zero		1


	//   ....[124]....
        /*08dc*/ 	.word	0x00009710
        /*08e0*/ 	.word	0x00000000
        /*08e4*/ 	.word	0x00000068
        /*08e8*/ 	.short	0x010a
        /*08ea*/ 	.byte	0xff
	.zero		1


	//   ....[125]....
        /*08ec*/ 	.word	0x00009770
        /*08f0*/ 	.word	0x00000000
        /*08f4*/ 	.word	0x00000068
        /*08f8*/ 	.short	0x010a
        /*08fa*/ 	.byte	0xff
	.zero		1


	//   ....[126]....
        /*08fc*/ 	.word	0x000097d0
        /*0900*/ 	.word	0x00000000
        /*0904*/ 	.word	0x00000120
        /*0908*/ 	.short	0x010a
        /*090a*/ 	.byte	0xff
	.zero		1


	//   ....[127]....
        /*090c*/ 	.word	0x00009830
        /*0910*/ 	.word	0x00000000
        /*0914*/ 	.word	0x00000000
        /*0918*/ 	.short	0x010a
        /*091a*/ 	.byte	0xff
	.zero		1


	//   ....[128]....
        /*091c*/ 	.word	0x00009890
        /*0920*/ 	.word	0x00000000
        /*0924*/ 	.word	0x00000000
        /*0928*/ 	.short	0x010a
        /*092a*/ 	.byte	0xff
	.zero		1


	//   ....[129]....
        /*092c*/ 	.word	0x000098f0
        /*0930*/ 	.word	0x00000000
        /*0934*/ 	.word	0x00000000
        /*0938*/ 	.short	0x010a
        /*093a*/ 	.byte	0xff
	.zero		1


	//   ....[130]....
        /*093c*/ 	.word	0x00009950
        /*0940*/ 	.word	0x00000000
        /*0944*/ 	.word	0x00000000
        /*0948*/ 	.short	0x010a
        /*094a*/ 	.byte	0xff
	.zero		1


	//   ....[131]....
        /*094c*/ 	.word	0x000099b0
        /*0950*/ 	.word	0x00000000
        /*0954*/ 	.word	0x00000000
        /*0958*/ 	.short	0x010a
        /*095a*/ 	.byte	0xff
	.zero		1


	//   ....[132]....
        /*095c*/ 	.word	0x00009a10
        /*0960*/ 	.word	0x00000000
        /*0964*/ 	.word	0x00000000
        /*0968*/ 	.short	0x010a
        /*096a*/ 	.byte	0xff
	.zero		1


	//   ....[133]....
        /*096c*/ 	.word	0x00009a70
        /*0970*/ 	.word	0x00000000
        /*0974*/ 	.word	0x00000000
        /*0978*/ 	.short	0x010a
        /*097a*/ 	.byte	0xff
	.zero		1


	//   ....[134]....
        /*097c*/ 	.word	0x00009ad0
        /*0980*/ 	.word	0x00000000
        /*0984*/ 	.word	0x00000000
        /*0988*/ 	.short	0x010a
        /*098a*/ 	.byte	0xff
	.zero		1


	//   ....[135]....
        /*098c*/ 	.word	0x00009b30
        /*0990*/ 	.word	0x00000000
        /*0994*/ 	.word	0x00000000
        /*0998*/ 	.short	0x010a
        /*099a*/ 	.byte	0xff
	.zero		1


	//   ....[136]....
        /*099c*/ 	.word	0x00009b90
        /*09a0*/ 	.word	0x00000000
        /*09a4*/ 	.word	0x00000000
        /*09a8*/ 	.short	0x010a
        /*09aa*/ 	.byte	0xff
	.zero		1


	//   ....[137]....
        /*09ac*/ 	.word	0x00009bf0
        /*09b0*/ 	.word	0x00000000
        /*09b4*/ 	.word	0x00000000
        /*09b8*/ 	.short	0x010a
        /*09ba*/ 	.byte	0xff
	.zero		1


	//   ....[138]....
        /*09bc*/ 	.word	0x00009c50
        /*09c0*/ 	.word	0x00000000
        /*09c4*/ 	.word	0x00000000
        /*09c8*/ 	.short	0x010a
        /*09ca*/ 	.byte	0xff
	.zero		1


	//   ....[139]....
        /*09cc*/ 	.word	0x00009cb0
        /*09d0*/ 	.word	0x00000004
        /*09d4*/ 	.word	0x00000128
        /*09d8*/ 	.short	0x010a
        /*09da*/ 	.byte	0xff
	.zero		1


	//   ....[140]....
        /*09dc*/ 	.word	0x00009d10
        /*09e0*/ 	.word	0x00000004
        /*09e4*/ 	.word	0x00000120
        /*09e8*/ 	.short	0x010a
        /*09ea*/ 	.byte	0xff
	.zero		1


	//   ....[141]....
        /*09ec*/ 	.word	0x00009d70
        /*09f0*/ 	.word	0x00000005
        /*09f4*/ 	.word	0x00000008
        /*09f8*/ 	.short	0x010a
        /*09fa*/ 	.byte	0xff
	.zero		1


	//   ....[142]....
        /*09fc*/ 	.word	0x00009e50
        /*0a00*/ 	.word	0x00000003
        /*0a04*/ 	.word	0x00000008
        /*0a08*/ 	.short	0x010a
        /*0a0a*/ 	.byte	0xff
	.zero		1


	//   ....[143]....
        /*0a0c*/ 	.word	0x00009eb0
        /*0a10*/ 	.word	0x00000004
        /*0a14*/ 	.word	0x00000120
        /*0a18*/ 	.short	0x010a
        /*0a1a*/ 	.byte	0xff
	.zero		1


	//   ....[144]....
        /*0a1c*/ 	.word	0x00009f10
        /*0a20*/ 	.word	0x00000004
        /*0a24*/ 	.word	0x00000140
        /*0a28*/ 	.short	0x010a
        /*0a2a*/ 	.byte	0xff
	.zero		1


	//   ....[145]....
        /*0a2c*/ 	.word	0x00009f70
        /*0a30*/ 	.word	0x00000004
        /*0a34*/ 	.word	0x00000000
        /*0a38*/ 	.short	0x010a
        /*0a3a*/ 	.byte	0xff
	.zero		1


	//   ....[146]....
        /*0a3c*/ 	.word	0x00009fd0
        /*0a40*/ 	.word	0x00000000
        /*0a44*/ 	.word	0x00000000
        /*0a48*/ 	.short	0x010a
        /*0a4a*/ 	.byte	0xff
	.zero		1


	//   ....[147]....
        /*0a4c*/ 	.word	0x0000a030
        /*0a50*/ 	.word	0x00000000
        /*0a54*/ 	.word	0x00000150
        /*0a58*/ 	.short	0x010a
        /*0a5a*/ 	.byte	0xff
	.zero		1


	//   ....[148]....
        /*0a5c*/ 	.word	0x0000a090
        /*0a60*/ 	.word	0x00000002
        /*0a64*/ 	.word	0x00000120
        /*0a68*/ 	.short	0x010a
        /*0a6a*/ 	.byte	0xff
	.zero		1


	//   ....[149]....
        /*0a6c*/ 	.word	0x0000a0f0
        /*0a70*/ 	.word	0x00000002
        /*0a74*/ 	.word	0x00000118
        /*0a78*/ 	.short	0x010a
        /*0a7a*/ 	.byte	0xff
	.zero		1


	//   ....[150]....
        /*0a7c*/ 	.word	0x0000a150
        /*0a80*/ 	.word	0x00000002
        /*0a84*/ 	.word	0x000000f0
        /*0a88*/ 	.short	0x010a
        /*0a8a*/ 	.byte	0xff
	.zero		1


	//   ....[151]....
        /*0a8c*/ 	.word	0x0000a1b0
        /*0a90*/ 	.word	0x00000002
        /*0a94*/ 	.word	0x000000f8
        /*0a98*/ 	.short	0x010a
        /*0a9a*/ 	.byte	0xff
	.zero		1


	//   ....[152]....
        /*0a9c*/ 	.word	0x0000a210
        /*0aa0*/ 	.word	0x00000002
        /*0aa4*/ 	.word	0x00000100
        /*0aa8*/ 	.short	0x010a
        /*0aaa*/ 	.byte	0xff
	.zero		1


	//   ....[153]....
        /*0aac*/ 	.word	0x0000a270
        /*0ab0*/ 	.word	0x00000002
        /*0ab4*/ 	.word	0x00000108
        /*0ab8*/ 	.short	0x010a
        /*0aba*/ 	.byte	0xff
	.zero		1


	//   ....[154]....
        /*0abc*/ 	.word	0x0000a2d0
        /*0ac0*/ 	.word	0x00000000
        /*0ac4*/ 	.word	0x000000f0
        /*0ac8*/ 	.short	0x010a
        /*0aca*/ 	.byte	0xff
	.zero		1


	//   ....[155]....
        /*0acc*/ 	.word	0x0000a330
        /*0ad0*/ 	.word	0x00000000
        /*0ad4*/ 	.word	0x000000f8
        /*0ad8*/ 	.short	0x010a
        /*0ada*/ 	.byte	0xff
	.zero		1


	//   ....[156]....
        /*0adc*/ 	.word	0x0000a390
        /*0ae0*/ 	.word	0x00000000
        /*0ae4*/ 	.word	0x00000100
        /*0ae8*/ 	.short	0x010a
        /*0aea*/ 	.byte	0xff
	.zero		1


	//   ....[157]....
        /*0aec*/ 	.word	0x0000a3f0
        /*0af0*/ 	.word	0x00000000
        /*0af4*/ 	.word	0x00000120
        /*0af8*/ 	.short	0x010a
        /*0afa*/ 	.byte	0xff
	.zero		1


	//   ....[158]....
        /*0afc*/ 	.word	0x0000a450
        /*0b00*/ 	.word	0x00000002
        /*0b04*/ 	.word	0x000000d0
        /*0b08*/ 	.short	0x010a
        /*0b0a*/ 	.byte	0xff
	.zero		1


	//   ....[159]....
        /*0b0c*/ 	.word	0x0000a4a0
        /*0b10*/ 	.word	0x0000003f
        /*0b14*/ 	.word	0x00000130
        /*0b18*/ 	.short	0x010a
        /*0b1a*/ 	.byte	0xff
	.zero		1


	//   ....[160]....
        /*0b1c*/ 	.word	0x0000a4f0
        /*0b20*/ 	.word	0x00000004
        /*0b24*/ 	.word	0x000000d0
        /*0b28*/ 	.short	0x010a
        /*0b2a*/ 	.byte	0xff
	.zero		1


	//   ....[161]....
        /*0b2c*/ 	.word	0x0000a540
        /*0b30*/ 	.word	0x00000002
        /*0b34*/ 	.word	0x000000d0
        /*0b38*/ 	.short	0x010a
        /*0b3a*/ 	.byte	0xff
	.zero		1


	//   ....[162]....
        /*0b3c*/ 	.word	0x0000a590
        /*0b40*/ 	.word	0x00000003
        /*0b44*/ 	.word	0x000000d0
        /*0b48*/ 	.short	0x010a
        /*0b4a*/ 	.byte	0xff
	.zero		1


	//----- nvinfo : EIATTR_NUM_MBARRIERS
	.align		4
.L_47:
        /*0b4c*/ 	.byte	0x03, 0x38
        /*0b4e*/ 	.short	0x002b


	//----- nvinfo : EIATTR_EXIT_INSTR_OFFSETS
	.align		4
        /*0b50*/ 	.byte	0x04, 0x1c
        /*0b52*/ 	.short	(.L_49 - .L_48)


	//   ....[0]....
.L_48:
        /*0b54*/ 	.word	0x000033d0


	//   ....[1]....
        /*0b58*/ 	.word	0x00003680


	//   ....[2]....
        /*0b5c*/ 	.word	0x000036e0


	//   ....[3]....
        /*0b60*/ 	.word	0x00004990


	//   ....[4]....
        /*0b64*/ 	.word	0x00005e50


	//   ....[5]....
        /*0b68*/ 	.word	0x00005e90


	//   ....[6]....
        /*0b6c*/ 	.word	0x000095c0


	//   ....[7]....
        /*0b70*/ 	.word	0x00009640


	//   ....[8]....
        /*0b74*/ 	.word	0x00009670


	//   ....[9]....
        /*0b78*/ 	.word	0x000096f0


	//----- nvinfo : EIATTR_MAX_THREADS
	.align		4
.L_49:
        /*0b7c*/ 	.byte	0x04, 0x05
        /*0b7e*/ 	.short	(.L_51 - .L_50)
.L_50:
        /*0b80*/ 	.word	0x00000100
        /*0b84*/ 	.word	0x00000001
        /*0b88*/ 	.word	0x00000001


	//----- nvinfo : EIATTR_CRS_STACK_SIZE
	.align		4
.L_51:
        /*0b8c*/ 	.byte	0x04, 0x1e
        /*0b8e*/ 	.short	(.L_53 - .L_52)
.L_52:
        /*0b90*/ 	.word	0x00000000


	//----- nvinfo : EIATTR_CBANK_PARAM_SIZE
	.align		4
.L_53:
        /*0b94*/ 	.byte	0x03, 0x19
        /*0b96*/ 	.short	0x0800


	//----- nvinfo : EIATTR_PARAM_CBANK
	.align		4
        /*0b98*/ 	.byte	0x04, 0x0a
        /*0b9a*/ 	.short	(.L_55 - .L_54)
	.align		4
.L_54:
        /*0b9c*/ 	.word	index@(.nv.constant0._ZN7cutlass13device_kernelINS_4conv6kernel13ConvUniversalINS1_16ConvProblemShapeILNS1_8OperatorE0ELi2EEENS1_10collective14CollectiveConvINS1_47MainloopSm100TmaUmmaWarpSpecializedImplicitGemmILS5_0ELi13ELi2ELi1ELi2EN4cute5tupleIJNSA_1CILi2EEENSC_ILi1EEESE_EEEEENSB_IJNSC_ILi128EEESH_NSB_IJNSC_ILi64EEEEEEEEENS_10bfloat16_tESL_NSA_8TiledMMAINSA_8MMA_AtomIJNSA_26SM100_MMA_F16BF16_2x1SM_SSISL_SL_fLi128ELi128ELNSA_4UMMA5MajorE0ELSQ_0ELNSP_7ScaleInE0ELSR_0EEEEEENSA_6LayoutINSB_IJSE_SE_SE_EEENSB_IJNSC_ILi0EEESW_SW_EEEEENSB_IJNSA_10UnderscoreESZ_SZ_EEEEENS7_6detail27Sm100ImplicitGemmTileTraitsINSA_25SM100_TMA_2SM_LOAD_IM2COLENSA_14ComposedLayoutINSA_7SwizzleILi3ELi4ELi3EEENSA_18smem_ptr_flag_bitsILi16EEENSU_INSB_IJNSC_ILi8EEESI_EEENSB_IJSI_SE_EEEEEEEvEENS13_INSA_18SM100_TMA_2SM_LOADES1E_vEEEENS_8epilogue10collective18CollectiveEpilogueINS1J_23Sm100TmaWarpSpecializedILi4ELi2ELi16ELb1ELb0EEEJNSB_IJSI_SH_SJ_EEENSB_IJNSU_ISI_SE_EENSU_INSB_IJNSC_ILi16EEESD_EEENSB_IJSE_SI_EEEEEEEESL_NSB_IJNSB_IJlllEEESE_SW_EEESL_S1W_NS1J_6fusion15FusionCallbacksIS1N_NS1X_17LinearCombinationISL_fSL_fLNS_15FloatRoundStyleE2EEES1O_S1U_JEEENSA_5SM1004TMEM4LOAD26SM100_TMEM_LOAD_32dp32b16xENSA_20SM90_TMA_LOAD_IM2COLENS15_INS16_ILi1ELi4ELi3EEES19_NSU_INSB_IJS1A_S1Q_EEENSB_IJS1Q_SE_EEEEEEENSA_39AutoVectorizingCopyWithAssumedAlignmentILi128EEENSA_21SM90_TMA_STORE_IM2COLES2C_S2E_S2E_EEEvvEEEEvNT_6ParamsE)
        /*0ba0*/ 	.short	0x0380
        /*0ba2*/ 	.short	0x0800


	//----- nvinfo : EIATTR_SW_WAR
	.align		4
.L_55:
        /*0ba4*/ 	.byte	0x04, 0x36
        /*0ba6*/ 	.short	(.L_57 - .L_56)
.L_56:
        /*0ba8*/ 	.word	0x00000008
.L_57:


//--------------------- .nv.callgraph             --------------------------
	.section	.nv.callgraph,"",@"SHT_CUDA_CALLGRAPH"
	.align	4
	.sectionentsize	8
	.align		4
        /*0000*/ 	.word	0x00000000
	.align		4
        /*0004*/ 	.word	0xffffffff
	.align		4
        /*0008*/ 	.word	index@(_ZN7cutlass13device_kernelINS_4conv6kernel13ConvUniversalINS1_16ConvProblemShapeILNS1_8OperatorE0ELi2EEENS1_10collective14CollectiveConvINS1_47MainloopSm100TmaUmmaWarpSpecializedImplicitGemmILS5_0ELi13ELi2ELi1ELi2EN4cute5tupleIJNSA_1CILi2EEENSC_ILi1EEESE_EEEEENSB_IJNSC_ILi128EEESH_NSB_IJNSC_ILi64EEEEEEEEENS_10bfloat16_tESL_NSA_8TiledMMAINSA_8MMA_AtomIJNSA_26SM100_MMA_F16BF16_2x1SM_SSISL_SL_fLi128ELi128ELNSA_4UMMA5MajorE0ELSQ_0ELNSP_7ScaleInE0ELSR_0EEEEEENSA_6LayoutINSB_IJSE_SE_SE_EEENSB_IJNSC_ILi0EEESW_SW_EEEEENSB_IJNSA_10UnderscoreESZ_SZ_EEEEENS7_6detail27Sm100ImplicitGemmTileTraitsINSA_25SM100_TMA_2SM_LOAD_IM2COLENSA_14ComposedLayoutINSA_7SwizzleILi3ELi4ELi3EEENSA_18smem_ptr_flag_bitsILi16EEENSU_INSB_IJNSC_ILi8EEESI_EEENSB_IJSI_SE_EEEEEEEvEENS13_INSA_18SM100_TMA_2SM_LOADES1E_vEEEENS_8epilogue10collective18CollectiveEpilogueINS1J_23Sm100TmaWarpSpecializedILi4ELi2ELi16ELb1ELb0EEEJNSB_IJSI_SH_SJ_EEENSB_IJNSU_ISI_SE_EENSU_INSB_IJNSC_ILi16EEESD_EEENSB_IJSE_SI_EEEEEEEESL_NSB_IJNSB_IJlllEEESE_SW_EEESL_S1W_NS1J_6fusion15FusionCallbacksIS1N_NS1X_17LinearCombinationISL_fSL_fLNS_15FloatRoundStyleE2EEES1O_S1U_JEEENSA_5SM1004TMEM4LOAD26SM100_TMEM_LOAD_32dp32b16xENSA_20SM90_TMA_LOAD_IM2COLENS15_INS16_ILi1ELi4ELi3EEES19_NSU_INSB_IJS1A_S1Q_EEENSB_IJS1Q_SE_EEEEEEENSA_39AutoVectorizingCopyWithAssumedAlignmentILi128EEENSA_21SM90_TMA_STORE_IM2COLES2C_S2E_S2E_EEEvvEEEEvNT_6ParamsE)
	.align		4
        /*000c*/ 	.word	index@(__assertfail)
	.align		4
        /*0010*/ 	.word	0x00000000
	.align		4
        /*0014*/ 	.word	0xfffffffe
	.align		4
        /*0018*/ 	.word	0x00000000
	.align		4
        /*001c*/ 	.word	0xfffffffd
	.align		4
        /*0020*/ 	.word	0x00000000
	.align		4
        /*0024*/ 	.word	0xfffffffc


//--------------------- .nv.constant4             --------------------------
	.section	.nv.constant4,"a",@progbits
	.align	8
	.align		8
.nv.constant4:
        /*0000*/ 	.dword	__assertfail
	.align		8
        /*0008*/ 	.dword	__unnamed_1
	.align		8
        /*0010*/ 	.dword	__unnamed_2
	.align		8
        /*0018*/ 	.dword	_ZN39_INTERNAL_0a53480d_4_k_cu_05cc6064_41084cuda3std3__45__cpo5beginE
	.align		8
        /*0020*/ 	.dword	_ZN39_INTERNAL_0a53480d_4_k_cu_05cc6064_41084cuda3std3__45__cpo3endE
	.align		8
        /*0028*/ 	.dword	_ZN39_INTERNAL_0a53480d_4_k_cu_05cc6064_41084cuda3std3__45__cpo6cbeginE
	.align		8
        /*0030*/ 	.dword	_ZN39_INTERNAL_0a53480d_4_k_cu_05cc6064_41084cuda3std3__45__cpo4cendE
	.align		8
        /*0038*/ 	.dword	_ZN39_INTERNAL_0a53480d_4_k_cu_05cc6064_41084cuda3std3__441_GLOBAL__N__0a53480d_4_k_cu_05cc6064_41086ignoreE
	.align		8
        /*0040*/ 	.dword	_ZN39_INTERNAL_0a53480d_4_k_cu_05cc6064_41084cuda3std3__419piecewise_constructE
	.align		8
        /*0048*/ 	.dword	_ZN39_INTERNAL_0a53480d_4_k_cu_05cc6064_41084cuda3std3__48in_placeE
	.align		8
        /*0050*/ 	.dword	_ZN39_INTERNAL_0a53480d_4_k_cu_05cc6064_41084cuda3std6ranges3__45__cpo4swapE
	.align		8
        /*0058*/ 	.dword	_ZN39_INTERNAL_0a53480d_4_k_cu_05cc6064_41084cuda3std6ranges3__45__cpo9iter_moveE
	.align		8
        /*0060*/ 	.dword	_ZN39_INTERNAL_0a53480d_4_k_cu_05cc6064_41084cute7productE
	.align		8
        /*0068*/ 	.dword	_ZN39_INTERNAL_0a53480d_4_k_cu_05cc6064_41084cute1_E
	.align		8
        /*0070*/ 	.dword	$str$27
	.align		8
        /*0078*/ 	.dword	$str$28
	.align		8
        /*0080*/ 	.dword	$str$29
	.align		8
        /*0088*/ 	.dword	$str$30


//--------------------- .text._ZN7cutlass13device_kernelINS_4conv6kernel13ConvUniversalINS1_16ConvProblemShapeILNS1_8OperatorE0ELi2EEENS1_10collective14CollectiveConvINS1_47MainloopSm100TmaUmmaWarpSpecializedImplicitGemmILS5_0ELi13ELi2ELi1ELi2EN4cute5tupleIJNSA_1CILi2EEENSC_ILi1EEESE_EEEEENSB_IJNSC_ILi128EEESH_NSB_IJNSC_ILi64EEEEEEEEENS_10bfloat16_tESL_NSA_8TiledMMAINSA_8MMA_AtomIJNSA_26SM100_MMA_F16BF16_2x1SM_SSISL_SL_fLi128ELi128ELNSA_4UMMA5MajorE0ELSQ_0ELNSP_7ScaleInE0ELSR_0EEEEEENSA_6LayoutINSB_IJSE_SE_SE_EEENSB_IJNSC_ILi0EEESW_SW_EEEEENSB_IJNSA_10UnderscoreESZ_SZ_EEEEENS7_6detail27Sm100ImplicitGemmTileTraitsINSA_25SM100_TMA_2SM_LOAD_IM2COLENSA_14ComposedLayoutINSA_7SwizzleILi3ELi4ELi3EEENSA_18smem_ptr_flag_bitsILi16EEENSU_INSB_IJNSC_ILi8EEESI_EEENSB_IJSI_SE_EEEEEEEvEENS13_INSA_18SM100_TMA_2SM_LOADES1E_vEEEENS_8epilogue10collective18CollectiveEpilogueINS1J_23Sm100TmaWarpSpecializedILi4ELi2ELi16ELb1ELb0EEEJNSB_IJSI_SH_SJ_EEENSB_IJNSU_ISI_SE_EENSU_INSB_IJNSC_ILi16EEESD_EEENSB_IJSE_SI_EEEEEEEESL_NSB_IJNSB_IJlllEEESE_SW_EEESL_S1W_NS1J_6fusion15FusionCallbacksIS1N_NS1X_17LinearCombinationISL_fSL_fLNS_15FloatRoundStyleE2EEES1O_S1U_JEEENSA_5SM1004TMEM4LOAD26SM100_TMEM_LOAD_32dp32b16xENSA_20SM90_TMA_LOAD_IM2COLENS15_INS16_ILi1ELi4ELi3EEES19_NSU_INSB_IJS1A_S1Q_EEENSB_IJS1Q_SE_EEEEEEENSA_39AutoVectorizingCopyWithAssumedAlignmentILi128EEENSA_21SM90_TMA_STORE_IM2COLES2C_S2E_S2E_EEEvvEEEEvNT_6ParamsE --------------------------
	.section	.text._ZN7cutlass13device_kernelINS_4conv6kernel13ConvUniversalINS1_16ConvProblemShapeILNS1_8OperatorE0ELi2EEENS1_10collective14CollectiveConvINS1_47MainloopSm100TmaUmmaWarpSpecializedImplicitGemmILS5_0ELi13ELi2ELi1ELi2EN4cute5tupleIJNSA_1CILi2EEENSC_ILi1EEESE_EEEEENSB_IJNSC_ILi128EEESH_NSB_IJNSC_ILi64EEEEEEEEENS_10bfloat16_tESL_NSA_8TiledMMAINSA_8MMA_AtomIJNSA_26SM100_MMA_F16BF16_2x1SM_SSISL_SL_fLi128ELi128ELNSA_4UMMA5MajorE0ELSQ_0ELNSP_7ScaleInE0ELSR_0EEEEEENSA_6LayoutINSB_IJSE_SE_SE_EEENSB_IJNSC_ILi0EEESW_SW_EEEEENSB_IJNSA_10UnderscoreESZ_SZ_EEEEENS7_6detail27Sm100ImplicitGemmTileTraitsINSA_25SM100_TMA_2SM_LOAD_IM2COLENSA_14ComposedLayoutINSA_7SwizzleILi3ELi4ELi3EEENSA_18smem_ptr_flag_bitsILi16EEENSU_INSB_IJNSC_ILi8EEESI_EEENSB_IJSI_SE_EEEEEEEvEENS13_INSA_18SM100_TMA_2SM_LOADES1E_vEEEENS_8epilogue10collective18CollectiveEpilogueINS1J_23Sm100TmaWarpSpecializedILi4ELi2ELi16ELb1ELb0EEEJNSB_IJSI_SH_SJ_EEENSB_IJNSU_ISI_SE_EENSU_INSB_IJNSC_ILi16EEESD_EEENSB_IJSE_SI_EEEEEEEESL_NSB_IJNSB_IJlllEEESE_SW_EEESL_S1W_NS1J_6fusion15FusionCallbacksIS1N_NS1X_17LinearCombinationISL_fSL_fLNS_15FloatRoundStyleE2EEES1O_S1U_JEEENSA_5SM1004TMEM4LOAD26SM100_TMEM_LOAD_32dp32b16xENSA_20SM90_TMA_LOAD_IM2COLENS15_INS16_ILi1ELi4ELi3EEES19_NSU_INSB_IJS1A_S1Q_EEENSB_IJS1Q_SE_EEEEEEENSA_39AutoVectorizingCopyWithAssumedAlignmentILi128EEENSA_21SM90_TMA_STORE_IM2COLES2C_S2E_S2E_EEEvvEEEEvNT_6ParamsE,"ax",@progbits
	.align	128
.text._ZN7cutlass13device_kernelINS_4conv6kernel13ConvUniversalINS1_16ConvProblemShapeILNS1_8OperatorE0ELi2EEENS1_10collective14CollectiveConvINS1_47MainloopSm100TmaUmmaWarpSpecializedImplicitGemmILS5_0ELi13ELi2ELi1ELi2EN4cute5tupleIJNSA_1CILi2EEENSC_ILi1EEESE_EEEEENSB_IJNSC_ILi128EEESH_NSB_IJNSC_ILi64EEEEEEEEENS_10bfloat16_tESL_NSA_8TiledMMAINSA_8MMA_AtomIJNSA_26SM100_MMA_F16BF16_2x1SM_SSISL_SL_fLi128ELi128ELNSA_4UMMA5MajorE0ELSQ_0ELNSP_7ScaleInE0ELSR_0EEEEEENSA_6LayoutINSB_IJSE_SE_SE_EEENSB_IJNSC_ILi0EEESW_SW_EEEEENSB_IJNSA_10UnderscoreESZ_SZ_EEEEENS7_6detail27Sm100ImplicitGemmTileTraitsINSA_25SM100_TMA_2SM_LOAD_IM2COLENSA_14ComposedLayoutINSA_7SwizzleILi3ELi4ELi3EEENSA_18smem_ptr_flag_bitsILi16EEENSU_INSB_IJNSC_ILi8EEESI_EEENSB_IJSI_SE_EEEEEEEvEENS13_INSA_18SM100_TMA_2SM_LOADES1E_vEEEENS_8epilogue10collective18CollectiveEpilogueINS1J_23Sm100TmaWarpSpecializedILi4ELi2ELi16ELb1ELb0EEEJNSB_IJSI_SH_SJ_EEENSB_IJNSU_ISI_SE_EENSU_INSB_IJNSC_ILi16EEESD_EEENSB_IJSE_SI_EEEEEEEESL_NSB_IJNSB_IJlllEEESE_SW_EEESL_S1W_NS1J_6fusion15FusionCallbacksIS1N_NS1X_17LinearCombinationISL_fSL_fLNS_15FloatRoundStyleE2EEES1O_S1U_JEEENSA_5SM1004TMEM4LOAD26SM100_TMEM_LOAD_32dp32b16xENSA_20SM90_TMA_LOAD_IM2COLENS15_INS16_ILi1ELi4ELi3EEES19_NSU_INSB_IJS1A_S1Q_EEENSB_IJS1Q_SE_EEEEEEENSA_39AutoVectorizingCopyWithAssumedAlignmentILi128EEENSA_21SM90_TMA_STORE_IM2COLES2C_S2E_S2E_EEEvvEEEEvNT_6ParamsE:
        .type           _ZN7cutlass13device_kernelINS_4conv6kernel13ConvUniversalINS1_16ConvProblemShapeILNS1_8OperatorE0ELi2EEENS1_10collective14CollectiveConvINS1_47MainloopSm100TmaUmmaWarpSpecializedImplicitGemmILS5_0ELi13ELi2ELi1ELi2EN4cute5tupleIJNSA_1CILi2EEENSC_ILi1EEESE_EEEEENSB_IJNSC_ILi128EEESH_NSB_IJNSC_ILi64EEEEEEEEENS_10bfloat16_tESL_NSA_8TiledMMAINSA_8MMA_AtomIJNSA_26SM100_MMA_F16BF16_2x1SM_SSISL_SL_fLi128ELi128ELNSA_4UMMA5MajorE0ELSQ_0ELNSP_7ScaleInE0ELSR_0EEEEEENSA_6LayoutINSB_IJSE_SE_SE_EEENSB_IJNSC_ILi0EEESW_SW_EEEEENSB_IJNSA_10UnderscoreESZ_SZ_EEEEENS7_6detail27Sm100ImplicitGemmTileTraitsINSA_25SM100_TMA_2SM_LOAD_IM2COLENSA_14ComposedLayoutINSA_7SwizzleILi3ELi4ELi3EEENSA_18smem_ptr_flag_bitsILi16EEENSU_INSB_IJNSC_ILi8EEESI_EEENSB_IJSI_SE_EEEEEEEvEENS13_INSA_18SM100_TMA_2SM_LOADES1E_vEEEENS_8epilogue10collective18CollectiveEpilogueINS1J_23Sm100TmaWarpSpecializedILi4ELi2ELi16ELb1ELb0EEEJNSB_IJSI_SH_SJ_EEENSB_IJNSU_ISI_SE_EENSU_INSB_IJNSC_ILi16EEESD_EEENSB_IJSE_SI_EEEEEEEESL_NSB_IJNSB_IJlllEEESE_SW_EEESL_S1W_NS1J_6fusion15FusionCallbacksIS1N_NS1X_17LinearCombinationISL_fSL_fLNS_15FloatRoundStyleE2EEES1O_S1U_JEEENSA_5SM1004TMEM4LOAD26SM100_TMEM_LOAD_32dp32b16xENSA_20SM90_TMA_LOAD_IM2COLENS15_INS16_ILi1ELi4ELi3EEES19_NSU_INSB_IJS1A_S1Q_EEENSB_IJS1Q_SE_EEEEEEENSA_39AutoVectorizingCopyWithAssumedAlignmentILi128EEENSA_21SM90_TMA_STORE_IM2COLES2C_S2E_S2E_EEEvvEEEEvNT_6ParamsE,@function
        .size           _ZN7cutlass13device_kernelINS_4conv6kernel13ConvUniversalINS1_16ConvProblemShapeILNS1_8OperatorE0ELi2EEENS1_10collective14CollectiveConvINS1_47MainloopSm100TmaUmmaWarpSpecializedImplicitGemmILS5_0ELi13ELi2ELi1ELi2EN4cute5tupleIJNSA_1CILi2EEENSC_ILi1EEESE_EEEEENSB_IJNSC_ILi128EEESH_NSB_IJNSC_ILi64EEEEEEEEENS_10bfloat16_tESL_NSA_8TiledMMAINSA_8MMA_AtomIJNSA_26SM100_MMA_F16BF16_2x1SM_SSISL_SL_fLi128ELi128ELNSA_4UMMA5MajorE0ELSQ_0ELNSP_7ScaleInE0ELSR_0EEEEEENSA_6LayoutINSB_IJSE_SE_SE_EEENSB_IJNSC_ILi0EEESW_SW_EEEEENSB_IJNSA_10UnderscoreESZ_SZ_EEEEENS7_6detail27Sm100ImplicitGemmTileTraitsINSA_25SM100_TMA_2SM_LOAD_IM2COLENSA_14ComposedLayoutINSA_7SwizzleILi3ELi4ELi3EEENSA_18smem_ptr_flag_bitsILi16EEENSU_INSB_IJNSC_ILi8EEESI_EEENSB_IJSI_SE_EEEEEEEvEENS13_INSA_18SM100_TMA_2SM_LOADES1E_vEEEENS_8epilogue10collective18CollectiveEpilogueINS1J_23Sm100TmaWarpSpecializedILi4ELi2ELi16ELb1ELb0EEEJNSB_IJSI_SH_SJ_EEENSB_IJNSU_ISI_SE_EENSU_INSB_IJNSC_ILi16EEESD_EEENSB_IJSE_SI_EEEEEEEESL_NSB_IJNSB_IJlllEEESE_SW_EEESL_S1W_NS1J_6fusion15FusionCallbacksIS1N_NS1X_17LinearCombinationISL_fSL_fLNS_15FloatRoundStyleE2EEES1O_S1U_JEEENSA_5SM1004TMEM4LOAD26SM100_TMEM_LOAD_32dp32b16xENSA_20SM90_TMA_LOAD_IM2COLENS15_INS16_ILi1ELi4ELi3EEES19_NSU_INSB_IJS1A_S1Q_EEENSB_IJS1Q_SE_EEEEEEENSA_39AutoVectorizingCopyWithAssumedAlignmentILi128EEENSA_21SM90_TMA_STORE_IM2COLES2C_S2E_S2E_EEEvvEEEEvNT_6ParamsE,(.L_x_215 - _ZN7cutlass13device_kernelINS_4conv6kernel13ConvUniversalINS1_16ConvProblemShapeILNS1_8OperatorE0ELi2EEENS1_10collective14CollectiveConvINS1_47MainloopSm100TmaUmmaWarpSpecializedImplicitGemmILS5_0ELi13ELi2ELi1ELi2EN4cute5tupleIJNSA_1CILi2EEENSC_ILi1EEESE_EEEEENSB_IJNSC_ILi128EEESH_NSB_IJNSC_ILi64EEEEEEEEENS_10bfloat16_tESL_NSA_8TiledMMAINSA_8MMA_AtomIJNSA_26SM100_MMA_F16BF16_2x1SM_SSISL_SL_fLi128ELi128ELNSA_4UMMA5MajorE0ELSQ_0ELNSP_7ScaleInE0ELSR_0EEEEEENSA_6LayoutINSB_IJSE_SE_SE_EEENSB_IJNSC_ILi0EEESW_SW_EEEEENSB_IJNSA_10UnderscoreESZ_SZ_EEEEENS7_6detail27Sm100ImplicitGemmTileTraitsINSA_25SM100_TMA_2SM_LOAD_IM2COLENSA_14ComposedLayoutINSA_7SwizzleILi3ELi4ELi3EEENSA_18smem_ptr_flag_bitsILi16EEENSU_INSB_IJNSC_ILi8EEESI_EEENSB_IJSI_SE_EEEEEEEvEENS13_INSA_18SM100_TMA_2SM_LOADES1E_vEEEENS_8epilogue10collective18CollectiveEpilogueINS1J_23Sm100TmaWarpSpecializedILi4ELi2ELi16ELb1ELb0EEEJNSB_IJSI_SH_SJ_EEENSB_IJNSU_ISI_SE_EENSU_INSB_IJNSC_ILi16EEESD_EEENSB_IJSE_SI_EEEEEEEESL_NSB_IJNSB_IJlllEEESE_SW_EEESL_S1W_NS1J_6fusion15FusionCallbacksIS1N_NS1X_17LinearCombinationISL_fSL_fLNS_15FloatRoundStyleE2EEES1O_S1U_JEEENSA_5SM1004TMEM4LOAD26SM100_TMEM_LOAD_32dp32b16xENSA_20SM90_TMA_LOAD_IM2COLENS15_INS16_ILi1ELi4ELi3EEES19_NSU_INSB_IJS1A_S1Q_EEENSB_IJS1Q_SE_EEEEEEENSA_39AutoVectorizingCopyWithAssumedAlignmentILi128EEENSA_21SM90_TMA_STORE_IM2COLES2C_S2E_S2E_EEEvvEEEEvNT_6ParamsE)
        .other          _ZN7cutlass13device_kernelINS_4conv6kernel13ConvUniversalINS1_16ConvProblemShapeILNS1_8OperatorE0ELi2EEENS1_10collective14CollectiveConvINS1_47MainloopSm100TmaUmmaWarpSpecializedImplicitGemmILS5_0ELi13ELi2ELi1ELi2EN4cute5tupleIJNSA_1CILi2EEENSC_ILi1EEESE_EEEEENSB_IJNSC_ILi128EEESH_NSB_IJNSC_ILi64EEEEEEEEENS_10bfloat16_tESL_NSA_8TiledMMAINSA_8MMA_AtomIJNSA_26SM100_MMA_F16BF16_2x1SM_SSISL_SL_fLi128ELi128ELNSA_4UMMA5MajorE0ELSQ_0ELNSP_7ScaleInE0ELSR_0EEEEEENSA_6LayoutINSB_IJSE_SE_SE_EEENSB_IJNSC_ILi0EEESW_SW_EEEEENSB_IJNSA_10UnderscoreESZ_SZ_EEEEENS7_6detail27Sm100ImplicitGemmTileTraitsINSA_25SM100_TMA_2SM_LOAD_IM2COLENSA_14ComposedLayoutINSA_7SwizzleILi3ELi4ELi3EEENSA_18smem_ptr_flag_bitsILi16EEENSU_INSB_IJNSC_ILi8EEESI_EEENSB_IJSI_SE_EEEEEEEvEENS13_INSA_18SM100_TMA_2SM_LOADES1E_vEEEENS_8epilogue10collective18CollectiveEpilogueINS1J_23Sm100TmaWarpSpecializedILi4ELi2ELi16ELb1ELb0EEEJNSB_IJSI_SH_SJ_EEENSB_IJNSU_ISI_SE_EENSU_INSB_IJNSC_ILi16EEESD_EEENSB_IJSE_SI_EEEEEEEESL_NSB_IJNSB_IJlllEEESE_SW_EEESL_S1W_NS1J_6fusion15FusionCallbacksIS1N_NS1X_17LinearCombinationISL_fSL_fLNS_15FloatRoundStyleE2EEES1O_S1U_JEEENSA_5SM1004TMEM4LOAD26SM100_TMEM_LOAD_32dp32b16xENSA_20SM90_TMA_LOAD_IM2COLENS15_INS16_ILi1ELi4ELi3EEES19_NSU_INSB_IJS1A_S1Q_EEENSB_IJS1Q_SE_EEEEEEENSA_39AutoVectorizingCopyWithAssumedAlignmentILi128EEENSA_21SM90_TMA_STORE_IM2COLES2C_S2E_S2E_EEEvvEEEEvNT_6ParamsE,@"STO_CUDA_ENTRY STV_DEFAULT"
_ZN7cutlass13device_kernelINS_4conv6kernel13ConvUniversalINS1_16ConvProblemShapeILNS1_8OperatorE0ELi2EEENS1_10collective14CollectiveConvINS1_47MainloopSm100TmaUmmaWarpSpecializedImplicitGemmILS5_0ELi13ELi2ELi1ELi2EN4cute5tupleIJNSA_1CILi2EEENSC_ILi1EEESE_EEEEENSB_IJNSC_ILi128EEESH_NSB_IJNSC_ILi64EEEEEEEEENS_10bfloat16_tESL_NSA_8TiledMMAINSA_8MMA_AtomIJNSA_26SM100_MMA_F16BF16_2x1SM_SSISL_SL_fLi128ELi128ELNSA_4UMMA5MajorE0ELSQ_0ELNSP_7ScaleInE0ELSR_0EEEEEENSA_6LayoutINSB_IJSE_SE_SE_EEENSB_IJNSC_ILi0EEESW_SW_EEEEENSB_IJNSA_10UnderscoreESZ_SZ_EEEEENS7_6detail27Sm100ImplicitGemmTileTraitsINSA_25SM100_TMA_2SM_LOAD_IM2COLENSA_14ComposedLayoutINSA_7SwizzleILi3ELi4ELi3EEENSA_18smem_ptr_flag_bitsILi16EEENSU_INSB_IJNSC_ILi8EEESI_EEENSB_IJSI_SE_EEEEEEEvEENS13_INSA_18SM100_TMA_2SM_LOADES1E_vEEEENS_8epilogue10collective18CollectiveEpilogueINS1J_23Sm100TmaWarpSpecializedILi4ELi2ELi16ELb1ELb0EEEJNSB_IJSI_SH_SJ_EEENSB_IJNSU_ISI_SE_EENSU_INSB_IJNSC_ILi16EEESD_EEENSB_IJSE_SI_EEEEEEEESL_NSB_IJNSB_IJlllEEESE_SW_EEESL_S1W_NS1J_6fusion15FusionCallbacksIS1N_NS1X_17LinearCombinationISL_fSL_fLNS_15FloatRoundStyleE2EEES1O_S1U_JEEENSA_5SM1004TMEM4LOAD26SM100_TMEM_LOAD_32dp32b16xENSA_20SM90_TMA_LOAD_IM2COLENS15_INS16_ILi1ELi4ELi3EEES19_NSU_INSB_IJS1A_S1Q_EEENSB_IJS1Q_SE_EEEEEEENSA_39AutoVectorizingCopyWithAssumedAlignmentILi128EEENSA_21SM90_TMA_STORE_IM2COLES2C_S2E_S2E_EEEvvEEEEvNT_6ParamsE:
[----:B------:R-:W1:Y:S01]  /*0000*/  LDC R1, c[0x0][0x37c] ;  /* 0x0000df00ff017b82 */ /* 0x000e620000000800 */
[----:B------:R-:W2:Y:S01]  /*0010*/  S2R R55, SR_TID.X ;  /* 0x0000000000377919 */ /* 0x000ea20000002100 */
[----:B------:R-:W3:Y:S06]  /*0020*/  LDCU.64 UR8, c[0x0][0x890] ;  /* 0x00011200ff0877ac */ /* 0x000eec0008000a00 */
[----:B------:R-:W4:Y:S01]  /*0030*/  S2UR UR4, SR_CgaCtaId ;  /* 0x00000000000479c3 */ /* 0x000f220000008800 */
[----:B-1----:R-:W-:Y:S01]  /*0040*/  VIADD R1, R1, 0xfffffff8 ;  /* 0xfffffff801017836 */ /* 0x002fe20000000000 */
[----:B------:R-:W-:-:S02]  /*0050*/  PRMT R45, RZ, 0x7610, R45 ;  /* 0x00007610ff2d7816 */ /* 0x000fc4000000002d */
[----:B------:R-:W-:Y:S02]  /*0060*/  ELECT P1, URZ, PT ;  /* 0x0000000000ff782f */ /* 0x000fe40003820000 */
[----:B------:R-:W-:Y:S01]  /*0070*/  R2UR UR43, R1 ;  /* 0x00000000012b72ca */ /* 0x000fe200000e0000 */
[----:B---3--:R-:W-:-:S04]  /*0080*/  UISETP.NE.U32.AND UP0, UPT, UR8, URZ, UPT ;  /* 0x000000ff0800728c */ /* 0x008fc8000bf05070 */
[----:B------:R-:W-:Y:S02]  /*0090*/  UISETP.NE.AND.EX UP0, UPT, UR9, URZ, UPT, UP0 ;  /* 0x000000ff0900728c */ /* 0x000fe4000bf05300 */
[----:B----4-:R-:W-:Y:S02]  /*00a0*/  ULOP3.LUT UR38, UR4, 0x1, URZ, 0xc0, !UPT ;  /* 0x0000000104267892 */ /* 0x010fe4000f8ec0ff */
[----:B------:R-:W-:Y:S01]  /*00b0*/  ULOP3.LUT UR37, UR4, 0x1, URZ, 0x3c, !UPT ;  /* 0x0000000104257892 */ /* 0x000fe2000f8e3cff */
[----:B--2---:R-:W-:-:S05]  /*00c0*/  SHF.R.U32.HI R46, RZ, 0x5, R55 ;  /* 0x00000005ff2e7819 */ /* 0x004fca0000011637 */
[----:B------:R-:W1:Y:S02]  /*00d0*/  SHFL.IDX PT, R0, R46, RZ, 0x1f ;  /* 0x00001fff2e007589 */ /* 0x000e6400000e0000 */
[----:B-1----:R-:W-:Y:S01]  /*00e0*/  R2UR UR18, R0 ;  /* 0x00000000001272ca */ /* 0x002fe200000e0000 */
[----:B------:R-:W-:-:S14]  /*00f0*/  BRA.U UP0, `(.L_x_0) ;  /* 0x0000000100307547 */ /* 0x000fdc000b800000 */
[----:B------:R-:W1:Y:S02]  /*0100*/  LDCU.64 UR4, c[0x0][0x888] ;  /* 0x00011100ff0477ac */ /* 0x000e640008000a00 */
[----:B-1----:R-:W-:-:S04]  /*0110*/  UISETP.NE.U32.AND UP0, UPT, UR4, URZ, UPT ;  /* 0x000000ff0400728c */ /* 0x002fc8000bf05070 */
[----:B------:R-:W-:-:S09]  /*0120*/  UISETP.NE.AND.EX UP0, UPT, UR5, URZ, UPT, UP0 ;  /* 0x000000ff0500728c */ /* 0x000fd2000bf05300 */
[----:B------:R-:W-:Y:S05]  /*0130*/  BRA.U !UP0, `(.L_x_1) ;  /* 0x0000000108147547 */ /* 0x000fea000b800000 */
[----:B------:R-:W1:Y:S01]  /*0140*/  LDC.64 R2, c[0x0][0x888] ;  /* 0x00022200ff027b82 */ /* 0x000e620000000a00 */
[----:B------:R-:W1:Y:S02]  /*0150*/  LDCU.64 UR4, c[0x0][0x358] ;  /* 0x00006b00ff0477ac */ /* 0x000e640008000a00 */
[----:B-1----:R1:W5:Y:S01]  /*0160*/  LDG.E R27, desc[UR4][R2.64] ;  /* 0x00000004021b7981 */ /* 0x002362000c1e1900 */
[----:B------:R-:W-:Y:S01]  /*0170*/  HFMA2 R45, -RZ, RZ, 0, 5.9604644775390625e-08 ;  /* 0x00000001ff2d7431 */ /* 0x000fe200000001ff */
[----:B------:R-:W-:Y:S05]  /*0180*/  BRA `(.L_x_0) ;  /* 0x00000000000c7947 */ /* 0x000fea0003800000 */
.L_x_1:
[----:B------:R-:W1:Y:S01]  /*0190*/  LDCU UR4, c[0x0][0x880] ;  /* 0x00011000ff0477ac */ /* 0x000e620008000800 */
[----:B------:R-:W-:Y:S01]  /*01a0*/  HFMA2 R45, -RZ, RZ, 0, 5.9604644775390625e-08 ;  /* 0x00000001ff2d7431 */ /* 0x000fe200000001ff */
[----:B-1----:R-:W-:-:S07]  /*01b0*/  MOV R27, UR4 ;  /* 0x00000004001b7c02 */ /* 0x002fce0008000f00 */
.L_x_0:
[----:B------:R-:W2:Y:S02]  /*01c0*/  LDCU.64 UR4, c[0x0][0x8b0] ;  /* 0x00011600ff0477ac */ /* 0x000ea40008000a00 */
[----:B--2---:R-:W-:-:S04]  /*01d0*/  UISETP.NE.U32.AND UP0, UPT, UR4, URZ, UPT ;  /* 0x000000ff0400728c */ /* 0x004fc8000bf05070 */
[----:B------:R-:W-:-:S09]  /*01e0*/  UISETP.NE.AND.EX UP0, UPT, UR5, URZ, UPT, UP0 ;  /* 0x000000ff0500728c */ /* 0x000fd2000bf05300 */
[----:B------:R-:W-:Y:S05]  /*01f0*/  BRA.U UP0, `(.L_x_2) ;  /* 0x0000000100287547 */ /* 0x000fea000b800000 */
[----:B------:R-:W2:Y:S02]  /*0200*/  LDCU.64 UR4, c[0x0][0x8a8] ;  /* 0x00011500ff0477ac */ /* 0x000ea40008000a00 */
[----:B--2---:R-:W-:-:S04]  /*0210*/  UISETP.NE.U32.AND UP0, UPT, UR4, URZ, UPT ;  /* 0x000000ff0400728c */ /* 0x004fc8000bf05070 */
[----:B------:R-:W-:-:S09]  /*0220*/  UISETP.NE.AND.EX UP0, UPT, UR5, URZ, UPT, UP0 ;  /* 0x000000ff0500728c */ /* 0x000fd2000bf05300 */
[----:B------:R-:W-:Y:S05]  /*0230*/  BRA.U !UP0, `(.L_x_3) ;  /* 0x0000000108107547 */ /* 0x000fea000b800000 */
[----:B------:R-:W2:Y:S01]  /*0240*/  LDC.64 R24, c[0x0][0x8a8] ;  /* 0x00022a00ff187b82 */ /* 0x000ea20000000a00 */
[----:B------:R-:W2:Y:S02]  /*0250*/  LDCU.64 UR4, c[0x0][0x358] ;  /* 0x00006b00ff0477ac */ /* 0x000ea40008000a00 */
[----:B--2---:R2:W5:Y:S01]  /*0260*/  LDG.E R24, desc[UR4][R24.64] ;  /* 0x0000000418187981 */ /* 0x004562000c1e1900 */
[----:B------:R-:W-:Y:S05]  /*0270*/  BRA `(.L_x_2) ;  /* 0x0000000000087947 */ /* 0x000fea0003800000 */
.L_x_3:
[----:B------:R-:W2:Y:S02]  /*0280*/  LDCU UR4, c[0x0][0x8a0] ;  /* 0x00011400ff0477ac */ /* 0x000ea40008000800 */
[----:B--2---:R-:W-:Y:S02]  /*0290*/  MOV R24, UR4 ;  /* 0x0000000400187c02 */ /* 0x004fe40008000f00 */
.L_x_2:
[----:B------:R-:W-:Y:S01]  /*02a0*/  IMAD.U32 R0, RZ, RZ, UR18 ;  /* 0x00000012ff007e24 */ /* 0x000fe2000f8e00ff */
[----:B------:R-:W-:Y:S04]  /*02b0*/  BSSY.RECONVERGENT B0, `(.L_x_4) ;  /* 0x000000c000007945 */ /* 0x000fe80003800200 */
[C---:B------:R-:W-:Y:S02]  /*02c0*/  ISETP.NE.OR P2, PT, R0.reuse, 0x1, !P1 ;  /* 0x000000010000780c */ /* 0x040fe40004f45670 */
[----:B------:R-:W-:-:S11]  /*02d0*/  ISETP.NE.OR P0, PT, R0, 0x3, !P1 ;  /* 0x000000030000780c */ /* 0x000fd60004f05670 */
[----:B------:R-:W-:Y:S05]  /*02e0*/  @P2 BRA `(.L_x_5) ;  /* 0x0000000000202947 */ /* 0x000fea0003800000 */
[----:B------:R-:W3:Y:S02]  /*02f0*/  LDCU.64 UR4, c[0x0][0x348] ;  /* 0x00006900ff0477ac */ /* 0x000ee40008000a00 */
[----:B---3--:R-:W-:Y:S02]  /*0300*/  UIADD3 UR6, UP1, UPT, UR4, 0x80, URZ ;  /* 0x0000008004067890 */ /* 0x008fe4000ff3e0ff */
[----:B------:R-:W-:Y:S02]  /*0310*/  UIADD3 UR4, UP0, UPT, UR4, 0x180, URZ ;  /* 0x0000018004047890 */ /* 0x000fe4000ff1e0ff */
[----:B------:R-:W-:Y:S02]  /*0320*/  UIADD3.X UR7, UPT, UPT, URZ, UR5, URZ, UP1, !UPT ;  /* 0x00000005ff077290 */ /* 0x000fe40008ffe4ff */
[----:B------:R-:W-:-:S07]  /*0330*/  UIADD3.X UR5, UPT, UPT, URZ, UR5, URZ, UP0, !UPT ;  /* 0x00000005ff057290 */ /* 0x000fce00087fe4ff */
[----:B------:R3:W-:Y:S02]  /*0340*/  UTMACCTL.PF [UR6] ;  /* 0x00000000060079b9 */ /* 0x0007e40008040000 */
[----:B------:R3:W-:Y:S02]  /*0350*/  UTMACCTL.PF [UR4] ;  /* 0x00000000040079b9 */ /* 0x0007e40008040000 */
[----:B---3--:R-:W-:Y:S01]  /*0360*/  NOP ;  /* 0x0000000000007918 */ /* 0x008fe20000000000 */
.L_x_5:
[----:B------:R-:W-:Y:S05]  /*0370*/  BSYNC.RECONVERGENT B0 ;  /* 0x0000000000007941 */ /* 0x000fea0003800200 */
.L_x_4:
[----:B------:R-:W-:Y:S04]  /*0380*/  BSSY.RECONVERGENT B0, `(.L_x_6) ;  /* 0x000000a000007945 */ /* 0x000fe80003800200 */
        /* <DEDUP_REMOVED lines=9> */
.L_x_7:
[----:B------:R-:W-:Y:S05]  /*0420*/  BSYNC.RECONVERGENT B0 ;  /* 0x0000000000007941 */ /* 0x000fea0003800200 */
.L_x_6:
[----:B------:R-:W3:Y:S01]  /*0430*/  LDCU.64 UR4, c[0x0][0x888] ;  /* 0x00011100ff0477ac */ /* 0x000ee20008000a00 */
[----:B------:R-:W-:Y:S02]  /*0440*/  UISETP.EQ.U32.AND UP2, UPT, UR8, URZ, UPT ;  /* 0x000000ff0800728c */ /* 0x000fe4000bf42070 */
[----:B------:R-:W-:Y:S02]  /*0450*/  UPLOP3.LUT UP3, UPT, UPT, UPT, UPT, 0x80, 0x8 ;  /* 0x000000000008789c */ /* 0x000fe40003f6f070 */
[----:B---3--:R-:W-:-:S04]  /*0460*/  UISETP.NE.U32.AND UP0, UPT, UR4, URZ, UPT ;  /* 0x000000ff0400728c */ /* 0x008fc8000bf05070 */
[----:B------:R-:W-:-:S04]  /*0470*/  UISETP.NE.AND.EX UP1, UPT, UR5, URZ, UPT, UP0 ;  /* 0x000000ff0500728c */ /* 0x000fc8000bf25300 */
[----:B------:R-:W-:-:S04]  /*0480*/  UISETP.EQ.OR.EX UP4, UPT, UR9, URZ, !UP1, UP2 ;  /* 0x000000ff0900728c */ /* 0x000fc8000cf82720 */
[----:B------:R-:W-:-:S06]  /*0490*/  UP2UR UR4, UPR, URZ, 0x10 ;  /* 0x00000010ff047883 */ /* 0x000fcc0008000000 */
[----:B------:R-:W-:Y:S01]  /*04a0*/  MOV R49, UR4 ;  /* 0x0000000400317c02 */ /* 0x000fe20008000f00 */
[----:B------:R-:W-:Y:S06]  /*04b0*/  BRA.U !UP4, `(.L_x_8) ;  /* 0x000000010c207547 */ /* 0x000fec000b800000 */
[----:B------:R-:W-:Y:S01]  /*04c0*/  UISETP.NE.U32.AND UP2, UPT, UR8, URZ, UPT ;  /* 0x000000ff0800728c */ /* 0x000fe2000bf45070 */
[----:B-----5:R-:W-:Y:S01]  /*04d0*/  FSETP.NEU.AND P0, PT, R27, RZ, PT ;  /* 0x000000ff1b00720b */ /* 0x020fe20003f0d000 */
[----:B------:R-:W-:Y:S02]  /*04e0*/  USEL UR4, URZ, 0xffffffff, UP1 ;  /* 0xffffffffff047887 */ /* 0x000fe40008800000 */
[----:B------:R-:W-:-:S10]  /*04f0*/  UISETP.NE.AND.EX UP2, UPT, UR9, URZ, UPT, UP2 ;  /* 0x000000ff0900728c */ /* 0x000fd4000bf45320 */
[----:B------:R-:W-:Y:S01]  /*0500*/  VOTEU.ANY UP0, P0 ;  /* 0x0000000000ff7886 */ /* 0x000fe20000000100 */
[----:B------:R-:W-:-:S04]  /*0510*/  @!UP2 USEL UR4, URZ, 0xffffffff, UP0 ;  /* 0xffffffffff04a887 */ /* 0x000fc80008000000 */
[----:B------:R-:W-:-:S04]  /*0520*/  ULOP3.LUT UR4, UR4, 0x1, URZ, 0xc0, !UPT ;  /* 0x0000000104047892 */ /* 0x000fc8000f8ec0ff */
[----:B------:R-:W-:-:S11]  /*0530*/  UISETP.NE.U32.AND UP3, UPT, UR4, 0x1, UPT ;  /* 0x000000010400788c */ /* 0x000fd6000bf65070 */
.L_x_8:
[----:B------:R-:W3:Y:S01]  /*0540*/  SHFL.IDX PT, R0, R46, RZ, 0x1f ;  /* 0x00001fff2e007589 */ /* 0x000ee200000e0000 */
[----:B------:R-:W-:Y:S02]  /*0550*/  UISETP.NE.AND UP5, UPT, UR18, 0x2, UPT ;  /* 0x000000021200788c */ /* 0x000fe4000bfa5270 */
[----:B------:R-:W-:Y:S02]  /*0560*/  UISETP.NE.AND UP0, UPT, UR18, 0x2, UPT ;  /* 0x000000021200788c */ /* 0x000fe4000bf05270 */
[----:B------:R-:W-:Y:S02]  /*0570*/  UISETP.NE.OR UP2, UPT, UR38, URZ, UP5 ;  /* 0x000000ff2600728c */ /* 0x000fe4000af45670 */
[----:B------:R-:W-:-:S04]  /*0580*/  USEL UR67, URZ, 0x1, UP0 ;  /* 0x00000001ff437887 */ /* 0x000fc80008000000 */
[----:B------:R-:W-:Y:S02]  /*0590*/  PLOP3.LUT P3, PT, P1, PT, UP2, 0xae, 0xea ;  /* 0x0000000000ea781c */ /* 0x000fe40000f6f52e */
[----:B---3--:R-:W-:-:S13]  /*05a0*/  ISETP.NE.AND P0, PT, R0, RZ, PT ;  /* 0x000000ff0000720c */ /* 0x008fda0003f05270 */
[----:B------:R-:W-:Y:S05]  /*05b0*/  @P0 BRA `(.L_x_9) ;  /* 0x00000000009c0947 */ /* 0x000fea0003800000 */
[----:B------:R-:W-:Y:S01]  /*05c0*/  ELECT P0, URZ, PT ;  /* 0x0000000000ff782f */ /* 0x000fe20003800000 */
[----:B------:R-:W-:-:S12]  /*05d0*/  BSSY.RECONVERGENT B0, `(.L_x_9) ;  /* 0x0000025000007945 */ /* 0x000fd80003800200 */
[----:B------:R-:W-:Y:S05]  /*05e0*/  @!P0 BRA `(.L_x_10) ;  /* 0x00000000008c8947 */ /* 0x000fea0003800000 */
[----:B------:R-:W3:Y:S01]  /*05f0*/  S2UR UR5, SR_CgaCtaId ;  /* 0x00000000000579c3 */ /* 0x000ee20000008800 */
[----:B------:R-:W-:Y:S01]  /*0600*/  UMOV UR4, 0x400 ;  /* 0x0000040000047882 */ /* 0x000fe20000000000 */
[----:B------:R-:W-:Y:S02]  /*0610*/  UMOV UR6, 0x1 ;  /* 0x0000000100067882 */ /* 0x000fe40000000000 */
[----:B------:R-:W-:-:S04]  /*0620*/  UIADD3 UR6, UPT, UPT, -UR6, 0x100000, URZ ;  /* 0x0010000006067890 */ /* 0x000fc8000fffe1ff */
[----:B------:R-:W-:Y:S02]  /*0630*/  USHF.L.U32 UR7, UR6, 0xb, URZ ;  /* 0x0000000b06077899 */ /* 0x000fe400080006ff */
[----:B------:R-:W-:Y:S02]  /*0640*/  USHF.L.U32 UR6, UR6, 0x1, URZ ;  /* 0x0000000106067899 */ /* 0x000fe400080006ff */
[----:B---3--:R-:W-:Y:S01]  /*0650*/  ULEA UR4, UR5, UR4, 0x18 ;  /* 0x0000000405047291 */ /* 0x008fe2000f8ec0ff */
[----:B------:R-:W3:Y:S11]  /*0660*/  FENCE.VIEW.ASYNC.S ;  /* 0x00000000000073c6 */ /* 0x000ef60000000000 */
[----:B---3--:R3:W4:Y:S01]  /*0670*/  SYNCS.EXCH.64 URZ, [UR4], UR6 ;  /* 0x0000000604ff75b2 */ /* 0x0087220008000100 */
[----:B------:R3:W1:Y:S01]  /*0680*/  SYNCS.EXCH.64 URZ, [UR4+0x68], UR6 ;  /* 0x0000680604ff75b2 */ /* 0x0006620008000100 */
        /* <DEDUP_REMOVED lines=23> */
[----:B------:R3:W1:Y:S02]  /*0800*/  SYNCS.EXCH.64 URZ, [UR4+0xc8], UR6 ;  /* 0x0000c80604ff75b2 */ /* 0x0006640008000100 */
[----:B---34-:R-:W-:Y:S01]  /*0810*/  NOP ;  /* 0x0000000000007918 */ /* 0x018fe20000000000 */
.L_x_10:
[----:B------:R-:W-:Y:S05]  /*0820*/  BSYNC.RECONVERGENT B0 ;  /* 0x0000000000007941 */ /* 0x000fea0003800200 */
.L_x_9:
[----:B------:R-:W3:Y:S01]  /*0830*/  SHFL.IDX PT, R0, R46, RZ, 0x1f ;  /* 0x00001fff2e007589 */ /* 0x000ee200000e0000 */
[----:B------:R-:W-:Y:S01]  /*0840*/  NOP ;  /* 0x0000000000007918 */ /* 0x000fe20000000000 */
[----:B---3--:R-:W-:-:S13]  /*0850*/  ISETP.NE.AND P0, PT, R0, 0x1, PT ;  /* 0x000000010000780c */ /* 0x008fda0003f05270 */
[----:B------:R-:W-:Y:S05]  /*0860*/  @P0 BRA `(.L_x_11) ;  /* 0x0000000000580947 */ /* 0x000fea0003800000 */
[----:B------:R-:W3:Y:S01]  /*0870*/  S2UR UR5, SR_CgaCtaId ;  /* 0x00000000000579c3 */ /* 0x000ee20000008800 */
[----:B------:R-:W-:Y:S01]  /*0880*/  UMOV UR4, 0x400 ;  /* 0x0000040000047882 */ /* 0x000fe20000000000 */
[----:B------:R-:W-:Y:S01]  /*0890*/  UMOV UR8, 0x20 ;  /* 0x0000002000087882 */ /* 0x000fe20000000000 */
[----:B------:R-:W-:Y:S01]  /*08a0*/  UMOV UR6, 0x80 ;  /* 0x0000008000067882 */ /* 0x000fe20000000000 */
[----:B------:R-:W-:-:S04]  /*08b0*/  UIADD3 UR8, UPT, UPT, -UR8, 0x100000, URZ ;  /* 0x0010000008087890 */ /* 0x000fc8000fffe1ff */
[----:B------:R-:W-:Y:S02]  /*08c0*/  USHF.L.U32 UR9, UR8, 0xb, URZ ;  /* 0x0000000b08097899 */ /* 0x000fe400080006ff */
[----:B------:R-:W-:Y:S02]  /*08d0*/  USHF.L.U32 UR8, UR8, 0x1, URZ ;  /* 0x0000000108087899 */ /* 0x000fe400080006ff */
[----:B------:R-:W-:-:S04]  /*08e0*/  UIADD3 UR6, UPT, UPT, -UR6, 0x100000, URZ ;  /* 0x0010000006067890 */ /* 0x000fc8000fffe1ff */
[----:B------:R-:W-:Y:S02]  /*08f0*/  USHF.L.U32 UR7, UR6, 0xb, URZ ;  /* 0x0000000b06077899 */ /* 0x000fe400080006ff */
[----:B------:R-:W-:Y:S01]  /*0900*/  USHF.L.U32 UR6, UR6, 0x1, URZ ;  /* 0x0000000106067899 */ /* 0x000fe200080006ff */
[----:B------:R-:W-:Y:S01]  /*0910*/  ELECT P0, URZ, PT ;  /* 0x0000000000ff782f */ /* 0x000fe20003800000 */
[----:B---3--:R-:W-:Y:S01]  /*0920*/  ULEA UR4, UR5, UR4, 0x18 ;  /* 0x0000000405047291 */ /* 0x008fe2000f8ec0ff */
[----:B------:R-:W3:Y:S11]  /*0930*/  FENCE.VIEW.ASYNC.S ;  /* 0x00000000000073c6 */ /* 0x000ef60000000000 */
[----:B---3--:R3:W4:Y:S01]  /*0940*/  SYNCS.EXCH.64 URZ, [UR4+0xd0], UR8 ;  /* 0x0000d00804ff75b2 */ /* 0x0087220008000100 */
[----:B------:R3:W1:Y:S01]  /*0950*/  SYNCS.EXCH.64 URZ, [UR4+0xf0], UR6 ;  /* 0x0000f00604ff75b2 */ /* 0x0006620008000100 */
[----:B------:R3:W1:Y:S01]  /*0960*/  SYNCS.EXCH.64 URZ, [UR4+0xd8], UR8 ;  /* 0x0000d80804ff75b2 */ /* 0x0006620008000100 */
[----:B------:R3:W1:Y:S01]  /*0970*/  SYNCS.EXCH.64 URZ, [UR4+0xf8], UR6 ;  /* 0x0000f80604ff75b2 */ /* 0x0006620008000100 */
[----:B------:R3:W1:Y:S01]  /*0980*/  SYNCS.EXCH.64 URZ, [UR4+0xe0], UR8 ;  /* 0x0000e00804ff75b2 */ /* 0x0006620008000100 */
[----:B------:R3:W1:Y:S01]  /*0990*/  SYNCS.EXCH.64 URZ, [UR4+0x100], UR6 ;  /* 0x0001000604ff75b2 */ /* 0x0006620008000100 */
[----:B------:R3:W1:Y:S01]  /*09a0*/  SYNCS.EXCH.64 URZ, [UR4+0xe8], UR8 ;  /* 0x0000e80804ff75b2 */ /* 0x0006620008000100 */
[----:B------:R3:W1:Y:S01]  /*09b0*/  SYNCS.EXCH.64 URZ, [UR4+0x108], UR6 ;  /* 0x0001080604ff75b2 */ /* 0x0006620008000100 */
[----:B------:R-:W-:Y:S01]  /*09c0*/  NOP ;  /* 0x0000000000007918 */ /* 0x000fe20000000000 */
.L_x_11:
[----:B------:R-:W2:Y:S01]  /*09d0*/  SHFL.IDX PT, R0, R46, RZ, 0x1f ;  /* 0x00001fff2e007589 */ /* 0x000ea200000e0000 */
[----:B------:R-:W-:Y:S01]  /*09e0*/  NOP ;  /* 0x0000000000007918 */ /* 0x000fe20000000000 */
[----:B--2---:R-:W-:-:S13]  /*09f0*/  ISETP.NE.AND P0, PT, R0, 0x3, PT ;  /* 0x000000030000780c */ /* 0x004fda0003f05270 */
[----:B------:R-:W-:Y:S05]  /*0a00*/  @P0 BRA `(.L_x_12) ;  /* 0x0000000000300947 */ /* 0x000fea0003800000 */
[----:B------:R-:W2:Y:S01]  /*0a10*/  S2UR UR5, SR_CgaCtaId ;  /* 0x00000000000579c3 */ /* 0x000ea20000008800 */
[----:B---3--:R-:W-:Y:S01]  /*0a20*/  UMOV UR4, 0x400 ;  /* 0x0000040000047882 */ /* 0x008fe20000000000 */
[----:B------:R-:W-:Y:S01]  /*0a30*/  UMOV UR6, 0x20 ;  /* 0x0000002000067882 */ /* 0x000fe20000000000 */
[----:B------:R-:W-:Y:S01]  /*0a40*/  ELECT P0, URZ, PT ;  /* 0x0000000000ff782f */ /* 0x000fe20003800000 */
[----:B------:R-:W-:-:S04]  /*0a50*/  UIADD3 UR6, UPT, UPT, -UR6, 0x100000, URZ ;  /* 0x0010000006067890 */ /* 0x000fc8000fffe1ff */
[----:B------:R-:W-:Y:S02]  /*0a60*/  USHF.L.U32 UR7, UR6, 0xb, URZ ;  /* 0x0000000b06077899 */ /* 0x000fe400080006ff */
[----:B------:R-:W-:Y:S02]  /*0a70*/  USHF.L.U32 UR6, UR6, 0x1, URZ ;  /* 0x0000000106067899 */ /* 0x000fe400080006ff */
[----:B--2---:R-:W-:Y:S01]  /*0a80*/  ULEA UR4, UR5, UR4, 0x18 ;  /* 0x0000000405047291 */ /* 0x004fe2000f8ec0ff */
[----:B------:R-:W2:Y:S11]  /*0a90*/  FENCE.VIEW.ASYNC.S ;  /* 0x00000000000073c6 */ /* 0x000eb60000000000 */
[----:B--2---:R2:W3:Y:S01]  /*0aa0*/  SYNCS.EXCH.64 URZ, [UR4+0x110], UR6 ;  /* 0x0001100604ff75b2 */ /* 0x0044e20008000100 */
[----:B------:R2:W1:Y:S01]  /*0ab0*/  SYNCS.EXCH.64 URZ, [UR4+0x118], UR6 ;  /* 0x0001180604ff75b2 */ /* 0x0004620008000100 */
[----:B------:R-:W-:Y:S01]  /*0ac0*/  NOP ;  /* 0x0000000000007918 */ /* 0x000fe20000000000 */
.L_x_12:
[----:B------:R-:W4:Y:S01]  /*0ad0*/  SHFL.IDX PT, R0, R46, RZ, 0x1f ;  /* 0x00001fff2e007589 */ /* 0x000f2200000e0000 */
[----:B------:R-:W-:Y:S01]  /*0ae0*/  NOP ;  /* 0x0000000000007918 */ /* 0x000fe20000000000 */
[----:B----4-:R-:W-:-:S13]  /*0af0*/  ISETP.NE.AND P0, PT, R0, 0x4, PT ;  /* 0x000000040000780c */ /* 0x010fda0003f05270 */
[----:B------:R-:W-:Y:S05]  /*0b00*/  @P0 BRA `(.L_x_13) ;  /* 0x0000000000440947 */ /* 0x000fea0003800000 */
[----:B------:R-:W4:Y:S01]  /*0b10*/  S2UR UR5, SR_CgaCtaId ;  /* 0x00000000000579c3 */ /* 0x000f220000008800 */
[----:B--23--:R-:W-:Y:S01]  /*0b20*/  UMOV UR4, 0x1e0 ;  /* 0x000001e000047882 */ /* 0x00cfe20000000000 */
[----:B------:R-:W-:Y:S01]  /*0b30*/  UMOV UR6, 0x400 ;  /* 0x0000040000067882 */ /* 0x000fe20000000000 */
[----:B------:R-:W-:Y:S01]  /*0b40*/  USEL UR4, UR4, 0x1a0, UP3 ;  /* 0x000001a004047887 */ /* 0x000fe20009800000 */
[----:B------:R-:W-:Y:S01]  /*0b50*/  UMOV UR8, 0x1 ;  /* 0x0000000100087882 */ /* 0x000fe20000000000 */
[----:B------:R-:W-:Y:S01]  /*0b60*/  ELECT P0, URZ, PT ;  /* 0x0000000000ff782f */ /* 0x000fe20003800000 */
[----:B------:R-:W-:-:S04]  /*0b70*/  UIADD3 UR8, UPT, UPT, -UR8, 0x100000, URZ ;  /* 0x0010000008087890 */ /* 0x000fc8000fffe1ff */
[----:B------:R-:W-:Y:S02]  /*0b80*/  USHF.L.U32 UR9, UR8, 0xb, URZ ;  /* 0x0000000b08097899 */ /* 0x000fe400080006ff */
[----:B------:R-:W-:Y:S02]  /*0b90*/  USHF.L.U32 UR8, UR8, 0x1, URZ ;  /* 0x0000000108087899 */ /* 0x000fe400080006ff */
[----:B----4-:R-:W-:Y:S02]  /*0ba0*/  ULEA UR6, UR5, UR6, 0x18 ;  /* 0x0000000605067291 */ /* 0x010fe4000f8ec0ff */
[----:B------:R-:W-:-:S04]  /*0bb0*/  UIADD3 UR4, UPT, UPT, -UR4, 0x100000, URZ ;  /* 0x0010000004047890 */ /* 0x000fc8000fffe1ff */
[----:B------:R-:W-:Y:S02]  /*0bc0*/  USHF.L.U32 UR5, UR4, 0xb, URZ ;  /* 0x0000000b04057899 */ /* 0x000fe400080006ff */
[----:B------:R-:W-:Y:S01]  /*0bd0*/  USHF.L.U32 UR4, UR4, 0x1, URZ ;  /* 0x0000000104047899 */ /* 0x000fe200080006ff */
[----:B------:R-:W2:Y:S03]  /*0be0*/  FENCE.VIEW.ASYNC.S ;  /* 0x00000000000073c6 */ /* 0x000ea60000000000 */
[----:B--2---:R4:W2:Y:S08]  /*0bf0*/  SYNCS.EXCH.64 URZ, [UR6+0x120], UR8 ;  /* 0x0001200806ff75b2 */ /* 0x0048b00008000100 */
[----:B------:R4:W3:Y:S02]  /*0c00*/  SYNCS.EXCH.64 URZ, [UR6+0x128], UR4 ;  /* 0x0001280406ff75b2 */ /* 0x0008e40008000100 */
[----:B----4-:R-:W-:Y:S01]  /*0c10*/  NOP ;  /* 0x0000000000007918 */ /* 0x010fe20000000000 */
.L_x_13:
[----:B------:R-:W4:Y:S01]  /*0c20*/  SHFL.IDX PT, R0, R46, RZ, 0x1f ;  /* 0x00001fff2e007589 */ /* 0x000f2200000e0000 */
[----:B------:R-:W-:Y:S01]  /*0c30*/  ISETP.NE.OR P1, PT, RZ, UR18, !P1 ;  /* 0x00000012ff007c0c */ /* 0x000fe2000cf25670 */
[----:B------:R-:W-:Y:S01]  /*0c40*/  NOP ;  /* 0x0000000000007918 */ /* 0x000fe20000000000 */
[----:B----4-:R-:W-:-:S13]  /*0c50*/  ISETP.NE.AND P0, PT, R0, 0x5, PT ;  /* 0x000000050000780c */ /* 0x010fda0003f05270 */
[----:B------:R-:W-:Y:S05]  /*0c60*/  @P0 BRA `(.L_x_14) ;  /* 0x0000000000480947 */ /* 0x000fea0003800000 */
[----:B------:R-:W4:Y:S01]  /*0c70*/  S2UR UR5, SR_CgaCtaId ;  /* 0x00000000000579c3 */ /* 0x000f220000008800 */
[----:B--23--:R-:W-:Y:S01]  /*0c80*/  UMOV UR4, 0x400 ;  /* 0x0000040000047882 */ /* 0x00cfe20000000000 */
        /* <DEDUP_REMOVED lines=9> */
[----:B----4-:R-:W-:Y:S01]  /*0d20*/  ULEA UR4, UR5, UR4, 0x18 ;  /* 0x0000000405047291 */ /* 0x010fe2000f8ec0ff */
[----:B------:R-:W2:Y:S11]  /*0d30*/  FENCE.VIEW.ASYNC.S ;  /* 0x00000000000073c6 */ /* 0x000eb60000000000 */
[----:B--2---:R4:W2:Y:S01]  /*0d40*/  SYNCS.EXCH.64 URZ, [UR4+0x130], UR6 ;  /* 0x0001300604ff75b2 */ /* 0x0048a20008000100 */
[----:B------:R4:W3:Y:S01]  /*0d50*/  SYNCS.EXCH.64 URZ, [UR4+0x140], UR8 ;  /* 0x0001400804ff75b2 */ /* 0x0008e20008000100 */
[----:B------:R4:W1:Y:S01]  /*0d60*/  SYNCS.EXCH.64 URZ, [UR4+0x138], UR6 ;  /* 0x0001380604ff75b2 */ /* 0x0008620008000100 */
[----:B------:R4:W1:Y:S02]  /*0d70*/  SYNCS.EXCH.64 URZ, [UR4+0x148], UR8 ;  /* 0x0001480804ff75b2 */ /* 0x0008640008000100 */
[----:B----4-:R-:W-:Y:S01]  /*0d80*/  NOP ;  /* 0x0000000000007918 */ /* 0x010fe20000000000 */
.L_x_14:
[----:B--23--:R-:W2:Y:S01]  /*0d90*/  S2UR UR7, SR_CgaCtaId ;  /* 0x00000000000779c3 */ /* 0x00cea20000008800 */
[----:B------:R-:W-:Y:S01]  /*0da0*/  VOTEU.ALL UP0, P1 ;  /* 0x0000000000ff7886 */ /* 0x000fe20000800000 */
[----:B------:R-:W-:Y:S01]  /*0db0*/  UMOV UR4, 0x20 ;  /* 0x0000002000047882 */ /* 0x000fe20000000000 */
[----:B------:R-:W-:Y:S01]  /*0dc0*/  NOP ;  /* 0x0000000000007918 */ /* 0x000fe20000000000 */
[----:B-1----:R-:W-:Y:S01]  /*0dd0*/  LOP3.LUT R3, R55, 0x1f, RZ, 0xc0, !PT ;  /* 0x0000001f37037812 */ /* 0x002fe200078ec0ff */
[----:B------:R-:W-:Y:S01]  /*0de0*/  UISETP.NE.AND UP4, UPT, UR18, URZ, UPT ;  /* 0x000000ff1200728c */ /* 0x000fe2000bf85270 */
[----:B------:R-:W-:Y:S01]  /*0df0*/  @!UP0 UMOV UR6, 0x400 ;  /* 0x0000040000068882 */ /* 0x000fe20000000000 */
[----:B------:R-:W-:-:S04]  /*0e00*/  @!UP0 UIADD3 UR4, UPT, UPT, -UR4, 0x100000, URZ ;  /* 0x0010000004048890 */ /* 0x000fc8000fffe1ff */
[----:B------:R-:W-:Y:S02]  /*0e10*/  @!UP0 USHF.L.U32 UR5, UR4, 0xb, URZ ;  /* 0x0000000b04058899 */ /* 0x000fe400080006ff */
[----:B------:R-:W-:Y:S02]  /*0e20*/  @!UP0 USHF.L.U32 UR4, UR4, 0x1, URZ ;  /* 0x0000000104048899 */ /* 0x000fe400080006ff */
[----:B--2---:R-:W-:Y:S01]  /*0e30*/  @!UP0 ULEA UR6, UR7, UR6, 0x18 ;  /* 0x0000000607068291 */ /* 0x004fe2000f8ec0ff */
[----:B------:R-:W1:Y:S01]  /*0e40*/  LDCU UR7, c[0x0][0x36c] ;  /* 0x00006d80ff0777ac */ /* 0x000e620008000800 */
[----:B------:R-:W-:Y:S01]  /*0e50*/  VOTEU.ALL UP0, P1 ;  /* 0x0000000000ff7886 */ /* 0x000fe20000800000 */
[----:B------:R-:W2:Y:S09]  /*0e60*/  FENCE.VIEW.ASYNC.S ;  /* 0x00000000000073c6 */ /* 0x000eb20000000000 */
[----:B--2---:R2:W3:Y:S01]  /*0e70*/  @!UP0 SYNCS.EXCH.64 URZ, [UR6+0x150], UR4 ;  /* 0x0001500406ff85b2 */ /* 0x0044e20008000100 */
[----:B-1----:R-:W-:-:S09]  /*0e80*/  UISETP.EQ.U32.AND UP6, UPT, UR7, 0x1, UPT ;  /* 0x000000010700788c */ /* 0x002fd2000bfc2070 */
[----:B--2---:R-:W-:Y:S05]  /*0e90*/  BRA.U !UP6, `(.L_x_15) ;  /* 0x000000010e087547 */ /* 0x004fea000b800000 */
[----:B---3--:R-:W-:Y:S01]  /*0ea0*/  UCGABAR_ARV ;  /* 0x00000000000079c7 */ /* 0x008fe20008000000 */
[----:B------:R-:W-:Y:S05]  /*0eb0*/  BRA `(.L_x_16) ;  /* 0x0000000000047947 */ /* 0x000fea0003800000 */
.L_x_15:
[----:B---3--:R-:W-:Y:S01]  /*0ec0*/  NOP ;  /* 0x0000000000007918 */ /* 0x008fe20000000000 */
.L_x_16:
[----:B------:R-:W1:Y:S01]  /*0ed0*/  S2UR UR22, SR_CTAID.X ;  /* 0x00000000001679c3 */ /* 0x000e620000002500 */
[----:B------:R-:W-:-:S05]  /*0ee0*/  CS2R.32 R48, SR_CgaSize ;  /* 0x0000000000307805 */ /* 0x000fca0000008a00 */
[----:B------:R-:W-:-:S05]  /*0ef0*/  IMAD R48, R48, -0xa0, RZ ;  /* 0xffffff6030307824 */ /* 0x000fca00078e02ff */
[----:B------:R-:W-:-:S14]  /*0f00*/  R2UR UR5, R48 ;  /* 0x00000000300572ca */ /* 0x000fdc00000e0000 */
[----:B------:R-:W2:Y:S01]  /*0f10*/  LDCU UR5, c[0x0][UR5+0x2b0] ;  /* 0x00005600050577ac */ /* 0x000ea20008000800 */
[----:B------:R-:W-:-:S05]  /*0f20*/  CS2R.32 R48, SR_CgaSize ;  /* 0x0000000000307805 */ /* 0x000fca0000008a00 */
[----:B------:R-:W-:-:S05]  /*0f30*/  IMAD R48, R48, -0xa0, RZ ;  /* 0xffffff6030307824 */ /* 0x000fca00078e02ff */
[----:B------:R-:W-:-:S14]  /*0f40*/  R2UR UR4, R48 ;  /* 0x00000000300472ca */ /* 0x000fdc00000e0000 */
[----:B------:R-:W3:Y:S01]  /*0f50*/  LDCU UR4, c[0x0][UR4+0x2b4] ;  /* 0x00005680040477ac */ /* 0x000ee20008000800 */
[----:B------:R-:W4:Y:S01]  /*0f60*/  S2UR UR20, SR_CTAID.Y ;  /* 0x00000000001479c3 */ /* 0x000f220000002600 */
[----:B------:R-:W-:-:S05]  /*0f70*/  CS2R.32 R48, SR_CgaSize ;  /* 0x0000000000307805 */ /* 0x000fca0000008a00 */
[----:B------:R-:W-:-:S05]  /*0f80*/  IMAD R48, R48, -0xa0, RZ ;  /* 0xffffff6030307824 */ /* 0x000fca00078e02ff */
[----:B------:R-:W-:-:S14]  /*0f90*/  R2UR UR7, R48 ;  /* 0x00000000300772ca */ /* 0x000fdc00000e0000 */
[----:B------:R-:W3:Y:S01]  /*0fa0*/  LDCU UR7, c[0x0][UR7+0x2a0] ;  /* 0x00005400070777ac */ /* 0x000ee20008000800 */
[----:B------:R-:W-:-:S05]  /*0fb0*/  CS2R.32 R48, SR_CgaSize ;  /* 0x0000000000307805 */ /* 0x000fca0000008a00 */
[----:B------:R-:W-:-:S05]  /*0fc0*/  IMAD R48, R48, -0xa0, RZ ;  /* 0xffffff6030307824 */ /* 0x000fca00078e02ff */
[----:B------:R-:W-:-:S14]  /*0fd0*/  R2UR UR8, R48 ;  /* 0x00000000300872ca */ /* 0x000fdc00000e0000 */
[----:B------:R-:W3:Y:S01]  /*0fe0*/  LDCU UR8, c[0x0][UR8+0x2a4] ;  /* 0x00005480080877ac */ /* 0x000ee20008000800 */
[----:B------:R-:W3:Y:S01]  /*0ff0*/  LDCU UR19, c[0x0][0xb24] ;  /* 0x00016480ff1377ac */ /* 0x000ee20008000800 */
[----:B------:R-:W3:Y:S01]  /*1000*/  LDCU UR39, c[0x0][0xb24] ;  /* 0x00016480ff2777ac */ /* 0x000ee20008000800 */
[----:B-1----:R-:W-:Y:S01]  /*1010*/  I2FP.F32.U32 R2, UR22 ;  /* 0x0000001600027c45 */ /* 0x002fe20008201000 */
[----:B------:R-:W1:Y:S04]  /*1020*/  LDCU UR24, c[0x0][0xb30] ;  /* 0x00016600ff1877ac */ /* 0x000e680008000800 */
[----:B--2---:R-:W-:Y:S01]  /*1030*/  FMUL R2, R2, UR5 ;  /* 0x0000000502027c20 */ /* 0x004fe20008400000 */
[----:B----4-:R-:W-:-:S05]  /*1040*/  I2FP.F32.U32 R0, UR20 ;  /* 0x0000001400007c45 */ /* 0x010fca0008201000 */
[----:B------:R-:W2:Y:S01]  /*1050*/  F2I.U32.TRUNC.NTZ R2, R2 ;  /* 0x0000000200027305 */ /* 0x000ea2000020f000 */
[----:B---3--:R-:W-:-:S07]  /*1060*/  FMUL R0, R0, UR4 ;  /* 0x0000000400007c20 */ /* 0x008fce0008400000 */
[----:B------:R-:W3:Y:S01]  /*1070*/  F2I.U32.TRUNC.NTZ R0, R0 ;  /* 0x0000000000007305 */ /* 0x000ee2000020f000 */
[----:B--2---:R-:W-:Y:S02]  /*1080*/  R2UR UR4, R2 ;  /* 0x00000000020472ca */ /* 0x004fe400000e0000 */
[----:B------:R-:W-:Y:S02]  /*1090*/  PRMT R2, RZ, 0x7610, R2 ;  /* 0x00007610ff027816 */ /* 0x000fe40000000002 */
[----:B---3--:R-:W-:Y:S02]  /*10a0*/  R2UR UR6, R0 ;  /* 0x00000000000672ca */ /* 0x008fe400000e0000 */
[----:B------:R-:W-:-:S07]  /*10b0*/  PRMT R0, RZ, 0x7610, R0 ;  /* 0x00007610ff007816 */ /* 0x000fce0000000000 */
[----:B------:R-:W-:-:S04]  /*10c0*/  UIADD3 UR5, UPT, UPT, -UR4, URZ, URZ ;  /* 0x000000ff04057290 */ /* 0x000fc8000fffe1ff */
[----:B------:R-:W-:Y:S02]  /*10d0*/  UIMAD UR5, UR7, UR5, UR22 ;  /* 0x00000005070572a4 */ /* 0x000fe4000f8e0216 */
[----:B------:R-:W-:-:S04]  /*10e0*/  UIADD3 UR4, UPT, UPT, -UR6, URZ, URZ ;  /* 0x000000ff06047290 */ /* 0x000fc8000fffe1ff */
[----:B------:R-:W-:Y:S01]  /*10f0*/  IMAD.U32 R48, RZ, RZ, UR5 ;  /* 0x00000005ff307e24 */ /* 0x000fe2000f8e00ff */
[----:B------:R-:W-:-:S06]  /*1100*/  UIMAD UR4, UR8, UR4, UR20 ;  /* 0x00000004080472a4 */ /* 0x000fcc000f8e0214 */
[----:B------:R-:W-:Y:S01]  /*1110*/  IMAD.U32 R47, RZ, RZ, UR4 ;  /* 0x00000004ff2f7e24 */ /* 0x000fe2000f8e00ff */
[----:B-1----:R-:W-:Y:S06]  /*1120*/  BRA.U UP4, `(.L_x_17) ;  /* 0x0000000104307547 */ /* 0x002fec000b800000 */
[----:B------:R-:W-:Y:S01]  /*1130*/  R2UR UR5, R47 ;  /* 0x000000002f0572ca */ /* 0x000fe200000e0000 */
[----:B------:R-:W-:Y:S01]  /*1140*/  UMOV UR7, 0x3 ;  /* 0x0000000300077882 */ /* 0x000fe20000000000 */
[----:B------:R-:W-:-:S11]  /*1150*/  R2UR UR4, R48 ;  /* 0x00000000300472ca */ /* 0x000fd600000e0000 */
[----:B------:R-:W-:-:S04]  /*1160*/  UISETP.NE.AND UP0, UPT, UR5, URZ, UPT ;  /* 0x000000ff0500728c */ /* 0x000fc8000bf05270 */
[----:B------:R-:W-:Y:S02]  /*1170*/  UISETP.LT.U32.OR UP0, UPT, UR4, 0x2, !UP0 ;  /* 0x000000020400788c */ /* 0x000fe4000c701470 */
[----:B------:R-:W-:Y:S02]  /*1180*/  ULOP3.LUT UR4, UR4, 0xfffffffe, URZ, 0xc0, !UPT ;  /* 0xfffffffe04047892 */ /* 0x000fe4000f8ec0ff */
[----:B------:R-:W-:Y:S02]  /*1190*/  USEL UR6, URZ, 0x1, !UP0 ;  /* 0x00000001ff067887 */ /* 0x000fe4000c000000 */
[----:B------:R-:W-:Y:S02]  /*11a0*/  USEL UR5, URZ, 0x2, !UP0 ;  /* 0x00000002ff057887 */ /* 0x000fe4000c000000 */
[----:B------:R-:W-:Y:S02]  /*11b0*/  USHF.L.U32 UR4, UR7, UR4, URZ ;  /* 0x0000000407047299 */ /* 0x000fe400080006ff */
[----:B------:R-:W-:-:S04]  /*11c0*/  UIADD3 UR5, UPT, UPT, UR6, UR5, URZ ;  /* 0x0000000506057290 */ /* 0x000fc8000fffe0ff */
[----:B------:R-:W-:Y:S02]  /*11d0*/  IMAD.U32 R0, RZ, RZ, UR4 ;  /* 0x00000004ff007e24 */ /* 0x000fe4000f8e00ff */
[----:B------:R-:W-:-:S07]  /*11e0*/  IMAD.U32 R2, RZ, RZ, UR5 ;  /* 0x00000005ff027e24 */ /* 0x000fce000f8e00ff */
.L_x_17:
[----:B------:R-:W1:Y:S01]  /*11f0*/  S2UR UR48, SR_CTAID.Z ;  /* 0x00000000003079c3 */ /* 0x000e620000002700 */
[----:B------:R-:W-:Y:S01]  /*1200*/  UISETP.GE.AND UP0, UPT, UR19, 0x1, UPT ;  /* 0x000000011300788c */ /* 0x000fe2000bf06270 */
[----:B------:R-:W-:-:S08]  /*1210*/  UMOV UR45, UR22 ;  /* 0x00000016002d7c82 */ /* 0x000fd00008000000 */
[----:B------:R-:W-:Y:S05]  /*1220*/  BRA.U !UP0, `(.L_x_18) ;  /* 0x0000000108d47547 */ /* 0x000fea000b800000 */
[----:B------:R-:W2:Y:S01]  /*1230*/  LDCU.128 UR12, c[0x0][0xb10] ;  /* 0x00016200ff0c77ac */ /* 0x000ea20008000c00 */
[----:B------:R-:W3:Y:S01]  /*1240*/  LDCU UR21, c[0x0][0xb0c] ;  /* 0x00016180ff1577ac */ /* 0x000ee20008000800 */
[----:B------:R-:W4:Y:S01]  /*1250*/  LDCU UR6, c[0x0][0x370] ;  /* 0x00006e00ff0677ac */ /* 0x000f220008000800 */
[----:B------:R-:W1:Y:S01]  /*1260*/  LDCU UR7, c[0x0][0x374] ;  /* 0x00006e80ff0777ac */ /* 0x000e620008000800 */
[----:B------:R-:W1:Y:S01]  /*1270*/  LDCU UR23, c[0x0][0xb20] ;  /* 0x00016400ff1777ac */ /* 0x000e620008000800 */
[----:B--2---:R-:W-:Y:S02]  /*1280*/  UIMAD.WIDE.U32 UR4, UR22, UR12, URZ ;  /* 0x0000000c160472a5 */ /* 0x004fe4000f8e00ff */
[----:B---3--:R-:W-:Y:S01]  /*1290*/  UISETP.NE.AND UP0, UPT, UR21, 0x1, UPT ;  /* 0x000000011500788c */ /* 0x008fe2000bf05270 */
[----:B------:R-:W2:Y:S01]  /*12a0*/  LDCU.64 UR8, c[0x0][0xb28] ;  /* 0x00016500ff0877ac */ /* 0x000ea20008000a00 */
[----:B----4-:R-:W-:-:S03]  /*12b0*/  UIMAD.WIDE.U32 UR10, UR6, UR12, URZ ;  /* 0x0000000c060a72a5 */ /* 0x010fc6000f8e00ff */
[----:B------:R-:W-:Y:S01]  /*12c0*/  UMOV UR4, UR5 ;  /* 0x0000000500047c82 */ /* 0x000fe20008000000 */
[----:B------:R-:W-:Y:S02]  /*12d0*/  UISETP.NE.AND UP2, UPT, UR19, 0x1, UPT ;  /* 0x000000011300788c */ /* 0x000fe4000bf45270 */
[----:B------:R-:W-:Y:S01]  /*12e0*/  USHF.R.U32.HI UR4, URZ, UR13, UR4 ;  /* 0x0000000dff047299 */ /* 0x000fe20008011604 */
[----:B------:R-:W-:Y:S01]  /*12f0*/  UMOV UR10, UR11 ;  /* 0x0000000b000a7c82 */ /* 0x000fe20008000000 */
[----:B------:R-:W-:Y:S02]  /*1300*/  UIMAD.WIDE.U32 UR16, UR20, UR15, URZ ;  /* 0x0000000f141072a5 */ /* 0x000fe4000f8e00ff */
[----:B------:R-:W-:Y:S02]  /*1310*/  USEL UR5, UR22, UR4, !UP0 ;  /* 0x0000000416057287 */ /* 0x000fe4000c000000 */
[----:B------:R-:W-:Y:S02]  /*1320*/  @UP0 USHF.R.U32.HI UR6, URZ, UR13, UR10 ;  /* 0x0000000dff060299 */ /* 0x000fe4000801160a */
[----:B------:R-:W-:-:S02]  /*1330*/  UISETP.NE.AND UP0, UPT, UR14, 0x1, UPT ;  /* 0x000000010e00788c */ /* 0x000fc4000bf05270 */
[----:B-1----:R-:W-:Y:S02]  /*1340*/  UIMAD.WIDE.U32 UR10, UR7, UR15, URZ ;  /* 0x0000000f070a72a5 */ /* 0x002fe4000f8e00ff */
[----:B--2---:R-:W-:Y:S01]  /*1350*/  UIMAD.WIDE.U32 UR12, UR6, UR8, URZ ;  /* 0x00000008060c72a5 */ /* 0x004fe2000f8e00ff */
[----:B------:R-:W-:Y:S01]  /*1360*/  UMOV UR4, UR17 ;  /* 0x0000001100047c82 */ /* 0x000fe20008000000 */
[----:B------:R-:W-:-:S03]  /*1370*/  UIADD3 UR45, UPT, UPT, -UR5, URZ, URZ ;  /* 0x000000ff052d7290 */ /* 0x000fc6000fffe1ff */
[----:B------:R-:W-:Y:S01]  /*1380*/  UMOV UR10, UR11 ;  /* 0x0000000b000a7c82 */ /* 0x000fe20008000000 */
[----:B------:R-:W-:Y:S02]  /*1390*/  USHF.R.U32.HI UR4, URZ, UR23, UR4 ;  /* 0x00000017ff047299 */ /* 0x000fe40008011604 */
[----:B------:R-:W-:Y:S01]  /*13a0*/  @UP0 USHF.R.U32.HI UR7, URZ, UR23, UR10 ;  /* 0x00000017ff070299 */ /* 0x000fe2000801160a */
[----:B------:R-:W-:Y:S01]  /*13b0*/  UMOV UR12, UR13 ;  /* 0x0000000d000c7c82 */ /* 0x000fe20008000000 */
[----:B------:R-:W-:Y:S02]  /*13c0*/  USEL UR4, UR20, UR4, !UP0 ;  /* 0x0000000414047287 */ /* 0x000fe4000c000000 */
[----:B------:R-:W-:Y:S02]  /*13d0*/  UIMAD.WIDE.U32 UR10, UR7, UR8, URZ ;  /* 0x00000008070a72a5 */ /* 0x000fe4000f8e00ff */
[----:B------:R-:W-:Y:S02]  /*13e0*/  @UP2 USHF.R.U32.HI UR6, URZ, UR9, UR12 ;  /* 0x00000009ff062299 */ /* 0x000fe4000801160c */
[----:B------:R-:W-:-:S02]  /*13f0*/  UIMAD.WIDE.U32 UR12, UR4, UR8, URZ ;  /* 0x00000008040c72a5 */ /* 0x000fc4000f8e00ff */
[----:B------:R-:W-:Y:S01]  /*1400*/  UIMAD UR45, UR21, UR45, UR22 ;  /* 0x0000002d152d72a4 */ /* 0x000fe2000f8e0216 */
[----:B------:R-:W-:Y:S02]  /*1410*/  UMOV UR10, UR11 ;  /* 0x0000000b000a7c82 */ /* 0x000fe40008000000 */
[----:B------:R-:W-:Y:S02]  /*1420*/  @UP2 USHF.R.U32.HI UR7, URZ, UR9, UR10 ;  /* 0x00000009ff072299 */ /* 0x000fe4000801160a */
[----:B------:R-:W-:Y:S02]  /*1430*/  UIMAD UR10, UR6, UR19, URZ ;  /* 0x00000013060a72a4 */ /* 0x000fe4000f8e02ff */
[----:B------:R-:W-:-:S04]  /*1440*/  UIMAD UR7, UR7, UR19, URZ ;  /* 0x00000013070772a4 */ /* 0x000fc8000f8e02ff */
[----:B------:R-:W-:-:S03]  /*1450*/  UISETP.GE.AND UP0, UPT, UR4, UR7, UPT ;  /* 0x000000070400728c */ /* 0x000fc6000bf06270 */
[----:B------:R-:W-:Y:S01]  /*1460*/  UMOV UR7, UR13 ;  /* 0x0000000d00077c82 */ /* 0x000fe20008000000 */
[----:B------:R-:W-:Y:S02]  /*1470*/  UISETP.GE.OR UP0, UPT, UR5, UR10, UP0 ;  /* 0x0000000a0500728c */ /* 0x000fe40008706670 */
[----:B------:R-:W-:Y:S02]  /*1480*/  UIMAD.WIDE.U32 UR10, UR5, UR8, URZ ;  /* 0x00000008050a72a5 */ /* 0x000fe4000f8e00ff */
[----:B------:R-:W-:Y:S02]  /*1490*/  USHF.R.U32.HI UR7, URZ, UR9, UR7 ;  /* 0x00000009ff077299 */ /* 0x000fe40008011607 */
[----:B------:R-:W-:Y:S02]  /*14a0*/  UIADD3 UR10, UPT, UPT, -UR4, URZ, URZ ;  /* 0x000000ff040a7290 */ /* 0x000fe4000fffe1ff */
[----:B------:R-:W-:Y:S02]  /*14b0*/  USEL UR7, UR4, UR7, !UP2 ;  /* 0x0000000704077287 */ /* 0x000fe4000d000000 */
[----:B------:R-:W-:Y:S01]  /*14c0*/  UIMAD UR10, UR14, UR10, UR20 ;  /* 0x0000000a0e0a72a4 */ /* 0x000fe2000f8e0214 */
[----:B------:R-:W-:-:S02]  /*14d0*/  @!UP0 UMOV UR8, UR11 ;  /* 0x0000000b00088c82 */ /* 0x000fc40008000000 */
[----:B------:R-:W-:Y:S02]  /*14e0*/  @!UP0 USHF.R.U32.HI UR8, URZ, UR9, UR8 ;  /* 0x00000009ff088299 */ /* 0x000fe40008011608 */
[----:B------:R-:W-:Y:S02]  /*14f0*/  UIADD3 UR9, UPT, UPT, -UR7, URZ, URZ ;  /* 0x000000ff07097290 */ /* 0x000fe4000fffe1ff */
[----:B------:R-:W-:Y:S02]  /*1500*/  @!UP0 USEL UR8, UR5, UR8, !UP2 ;  /* 0x0000000805088287 */ /* 0x000fe4000d000000 */
[----:B------:R-:W-:Y:S02]  /*1510*/  UIMAD UR9, UR19, UR9, UR4 ;  /* 0x00000009130972a4 */ /* 0x000fe4000f8e0204 */
[----:B------:R-:W-:Y:S02]  /*1520*/  @!UP0 UIADD3 UR7, UPT, UPT, UR7, -UR8, URZ ;  /* 0x8000000807078290 */ /* 0x000fe4000fffe0ff */
[----:B------:R-:W-:-:S02]  /*1530*/  @!UP0 UIMAD UR6, UR9, UR6, UR8 ;  /* 0x00000006090682a4 */ /* 0x000fc4000f8e0208 */
[----:B------:R-:W-:-:S04]  /*1540*/  @!UP0 UIMAD UR4, UR7, UR19, UR5 ;  /* 0x00000013070482a4 */ /* 0x000fc8000f8e0205 */
[----:B------:R-:W-:Y:S01]  /*1550*/  UIMAD UR20, UR4, UR14, UR10 ;  /* 0x0000000e041472a4 */ /* 0x000fe2000f8e020a */
[----:B------:R-:W-:Y:S02]  /*1560*/  @!UP0 UMOV UR5, UR6 ;  /* 0x0000000600058c82 */ /* 0x000fe40008000000 */
[----:B------:R-:W-:-:S12]  /*1570*/  UIMAD UR45, UR5, UR21, UR45 ;  /* 0x00000015052d72a4 */ /* 0x000fd8000f8e022d */
.L_x_18:
[----:B------:R-:W-:-:S09]  /*1580*/  UISETP.NE.AND UP0, UPT, UR24, 0x1, UPT ;  /* 0x000000011800788c */ /* 0x000fd2000bf05270 */
[----:B------:R-:W-:Y:S05]  /*1590*/  BRA.U UP0, `(.L_x_19) ;  /* 0x0000000100407547 */ /* 0x000fea000b800000 */
[----:B------:R-:W2:Y:S01]  /*15a0*/  LDCU.128 UR8, c[0x0][0xb10] ;  /* 0x00016200ff0877ac */ /* 0x000ea20008000c00 */
[----:B------:R-:W3:Y:S01]  /*15b0*/  LDCU UR12, c[0x0][0xb0c] ;  /* 0x00016180ff0c77ac */ /* 0x000ee20008000800 */
[----:B------:R-:W4:Y:S01]  /*15c0*/  LDCU UR13, c[0x0][0xb20] ;  /* 0x00016400ff0d77ac */ /* 0x000f220008000800 */
[----:B--2---:R-:W-:Y:S02]  /*15d0*/  UIMAD.WIDE.U32 UR4, UR45, UR8, URZ ;  /* 0x000000082d0472a5 */ /* 0x004fe4000f8e00ff */
[----:B------:R-:W-:Y:S02]  /*15e0*/  UIMAD.WIDE.U32 UR6, UR20, UR11, URZ ;  /* 0x0000000b140672a5 */ /* 0x000fe4000f8e00ff */
[----:B---3--:R-:W-:Y:S02]  /*15f0*/  UISETP.NE.AND UP0, UPT, UR12, 0x1, UPT ;  /* 0x000000010c00788c */ /* 0x008fe4000bf05270 */
[----:B------:R-:W-:-:S03]  /*1600*/  USHF.R.U32.HI UR5, URZ, UR9, UR5 ;  /* 0x00000009ff057299 */ /* 0x000fc60008011605 */
[----:B------:R-:W-:Y:S01]  /*1610*/  UMOV UR4, UR7 ;  /* 0x0000000700047c82 */ /* 0x000fe20008000000 */
[----:B------:R-:W-:Y:S02]  /*1620*/  USEL UR5, UR45, UR5, !UP0 ;  /* 0x000000052d057287 */ /* 0x000fe4000c000000 */
[----:B------:R-:W-:Y:S02]  /*1630*/  UISETP.NE.AND UP0, UPT, UR10, 0x1, UPT ;  /* 0x000000010a00788c */ /* 0x000fe4000bf05270 */
[----:B----4-:R-:W-:-:S04]  /*1640*/  USHF.R.U32.HI UR4, URZ, UR13, UR4 ;  /* 0x0000000dff047299 */ /* 0x010fc80008011604 */
[----:B------:R-:W-:-:S04]  /*1650*/  USEL UR4, UR20, UR4, !UP0 ;  /* 0x0000000414047287 */ /* 0x000fc8000c000000 */
[----:B------:R-:W-:Y:S02]  /*1660*/  UIADD3 UR6, UPT, UPT, -UR4, UR5, URZ ;  /* 0x0000000504067290 */ /* 0x000fe4000fffe1ff */
[----:B------:R-:W-:Y:S02]  /*1670*/  UIADD3 UR4, UPT, UPT, UR4, -UR5, URZ ;  /* 0x8000000504047290 */ /* 0x000fe4000fffe0ff */
[----:B------:R-:W-:Y:S02]  /*1680*/  UIMAD UR20, UR6, UR10, UR20 ;  /* 0x0000000a061472a4 */ /* 0x000fe4000f8e0214 */
[----:B------:R-:W-:-:S12]  /*1690*/  UIMAD UR45, UR4, UR12, UR45 ;  /* 0x0000000c042d72a4 */ /* 0x000fd8000f8e022d */
.L_x_19:
[----:B------:R-:W-:Y:S05]  /*16a0*/  BRA.U !UP6, `(.L_x_20) ;  /* 0x000000010e0c7547 */ /* 0x000fea000b800000 */
[----:B------:R-:W-:Y:S01]  /*16b0*/  UCGABAR_WAIT ;  /* 0x0000000000007dc7 */ /* 0x000fe20008000000 */
[----:B------:R-:W-:Y:S01]  /*16c0*/  CCTL.IVALL ;  /* 0x00000000ff00798f */ /* 0x000fe20002000000 */
[----:B------:R-:W-:Y:S05]  /*16d0*/  BRA `(.L_x_21) ;  /* 0x0000000000047947 */ /* 0x000fea0003800000 */
.L_x_20:
[----:B------:R-:W-:Y:S06]  /*16e0*/  BAR.SYNC.DEFER_BLOCKING 0x0 ;  /* 0x0000000000007b1d */ /* 0x000fec0000010000 */
.L_x_21:
[----:B------:R-:W-:Y:S05]  /*16f0*/  BRA.U UP5, `(.L_x_22) ;  /* 0x0000001d053c7547 */ /* 0x000fea000b800000 */
[----:B------:R-:W2:Y:S01]  /*1700*/  LDCU UR5, c[0x0][0x388] ;  /* 0x00007100ff0577ac */ /* 0x000ea20008000800 */
[----:B------:R-:W-:Y:S01]  /*1710*/  PLOP3.LUT P1, PT, PT, PT, UP3, 0x80, 0x8 ;  /* 0x000000000008781c */ /* 0x000fe20003f2f038 */
[----:B------:R-:W-:Y:S01]  /*1720*/  IMAD.MOV.U32 R2, RZ, RZ, RZ ;  /* 0x000000ffff027224 */ /* 0x000fe200078e00ff */
[----:B------:R-:W-:Y:S01]  /*1730*/  ISETP.EQ.OR P2, PT, R3, RZ, P3 ;  /* 0x000000ff0300720c */ /* 0x000fe20001f42670 */
[----:B------:R-:W3:Y:S01]  /*1740*/  LDCU UR6, c[0x0][0x38c] ;  /* 0x00007180ff0677ac */ /* 0x000ee20008000800 */
[----:B------:R-:W-:Y:S01]  /*1750*/  PLOP3.LUT P1, PT, P1, PT, PT, 0x8, 0x80 ;  /* 0x000000000080781c */ /* 0x000fe20000f2e170 */
[----:B------:R-:W4:Y:S01]  /*1760*/  LDCU UR50, c[0x0][0x390] ;  /* 0x00007200ff3277ac */ /* 0x000f220008000800 */
[----:B------:R-:W-:Y:S01]  /*1770*/  UISETP.NE.AND UP1, UPT, UR18, URZ, UPT ;  /* 0x000000ff1200728c */ /* 0x000fe2000bf25270 */
[----:B------:R-:W1:Y:S01]  /*1780*/  LDCU UR49, c[0x0][0x370] ;  /* 0x00006e00ff3177ac */ /* 0x000e620008000800 */
[----:B--2---:R-:W-:Y:S01]  /*1790*/  UIADD3 UR5, UPT, UPT, UR5, 0x3f, URZ ;  /* 0x0000003f05057890 */ /* 0x004fe2000fffe0ff */
[----:B------:R-:W2:Y:S03]  /*17a0*/  LDCU.64 UR36, c[0x0][0x348] ;  /* 0x00006900ff2477ac */ /* 0x000ea60008000a00 */
[----:B------:R-:W-:Y:S01]  /*17b0*/  USHF.R.S32.HI UR4, URZ, 0x1f, UR5 ;  /* 0x0000001fff047899 */ /* 0x000fe20008011405 */
[----:B------:R-:W2:Y:S03]  /*17c0*/  LDCU UR47, c[0x0][0x374] ;  /* 0x00006e80ff2f77ac */ /* 0x000ea60008000800 */
[----:B------:R-:W-:-:S02]  /*17d0*/  ULEA.HI UR4, UR4, UR5, URZ, 0x6 ;  /* 0x0000000504047291 */ /* 0x000fc4000f8f30ff */
[----:B------:R-:W-:Y:S02]  /*17e0*/  USHF.L.U32 UR5, UR22, 0x6, URZ ;  /* 0x0000000616057899 */ /* 0x000fe400080006ff */
[----:B------:R-:W-:Y:S02]  /*17f0*/  USHF.R.S32.HI UR4, URZ, 0x6, UR4 ;  /* 0x00000006ff047899 */ /* 0x000fe40008011404 */
[----:B-1----:R-:W-:Y:S02]  /*1800*/  ULOP3.LUT UR48, UR5, 0x40, URZ, 0xc0, !UPT ;  /* 0x0000004005307892 */ /* 0x002fe4000f8ec0ff */
[----:B---3--:R-:W-:Y:S02]  /*1810*/  UIMAD UR4, UR4, UR6, URZ ;  /* 0x00000006040472a4 */ /* 0x008fe4000f8e02ff */
[----:B------:R-:W-:Y:S02]  /*1820*/  USEL UR33, UR67, 0x2, UP1 ;  /* 0x0000000243217887 */ /* 0x000fe40008800000 */
[----:B----4-:R-:W-:Y:S01]  /*1830*/  UIMAD UR50, UR4, UR50, URZ ;  /* 0x00000032043272a4 */ /* 0x010fe2000f8e02ff */
[----:B------:R-:W-:Y:S01]  /*1840*/  UMOV UR23, 0x1 ;  /* 0x0000000100177882 */ /* 0x000fe20000000000 */
[----:B------:R-:W-:-:S02]  /*1850*/  UMOV UR25, URZ ;  /* 0x000000ff00197c82 */ /* 0x000fc40008000000 */
[----:B------:R-:W-:Y:S02]  /*1860*/  UISETP.NE.AND UP2, UPT, UR50, URZ, UPT ;  /* 0x000000ff3200728c */ /* 0x000fe4000bf45270 */
[----:B------:R-:W-:Y:S01]  /*1870*/  UISETP.LT.U32.AND UP0, UPT, UR50, 0xd, UPT ;  /* 0x0000000d3200788c */ /* 0x000fe2000bf01070 */
[----:B------:R-:W-:Y:S01]  /*1880*/  UMOV UR30, URZ ;  /* 0x000000ff001e7c82 */ /* 0x000fe20008000000 */
[----:B------:R-:W-:Y:S02]  /*1890*/  UMOV UR34, URZ ;  /* 0x000000ff00227c82 */ /* 0x000fe40008000000 */
[----:B------:R-:W-:-:S04]  /*18a0*/  USEL UR4, UR50, 0xd, UP0 ;  /* 0x0000000d32047887 */ /* 0x000fc80008000000 */
[----:B------:R-:W-:Y:S02]  /*18b0*/  UIADD3 UR5, UPT, UPT, UR4, -0x1, URZ ;  /* 0xffffffff04057890 */ /* 0x000fe4000fffe0ff */
[----:B------:R-:W-:Y:S02]  /*18c0*/  @!UP2 UIADD3 UR5, UPT, UPT, UR4, URZ, URZ ;  /* 0x000000ff0405a290 */ /* 0x000fe4000fffe0ff */
[----:B------:R-:W-:Y:S02]  /*18d0*/  UIADD3 UR46, UPT, UPT, UR50, -UR4, URZ ;  /* 0x80000004322e7290 */ /* 0x000fe4000fffe0ff */
[----:B--2---:R-:W-:-:S12]  /*18e0*/  UIADD3 UR51, UPT, UPT, UR5, 0x1, URZ ;  /* 0x0000000105337890 */ /* 0x004fd8000fffe0ff */
.L_x_40:
[----:B------:R-:W1:Y:S01]  /*18f0*/  S2UR UR31, SR_CgaCtaId ;  /* 0x00000000001f79c3 */ /* 0x000e620000008800 */
[----:B------:R-:W-:Y:S01]  /*1900*/  UMOV UR4, 0x400 ;  /* 0x0000040000047882 */ /* 0x000fe20000000000 */
[----:B------:R-:W-:Y:S01]  /*1910*/  MOV R0, UR23 ;  /* 0x0000001700007c02 */ /* 0x000fe20008000f00 */
[----:B------:R-:W-:Y:S02]  /*1920*/  UISETP.NE.AND UP0, UPT, UR50, URZ, UPT ;  /* 0x000000ff3200728c */ /* 0x000fe4000bf05270 */
[----:B------:R-:W-:Y:S01]  /*1930*/  ULEA UR19, UR20, UR48, 0x7 ;  /* 0x0000003014137291 */ /* 0x000fe2000f8e38ff */
[----:B------:R-:W-:Y:S01]  /*1940*/  SHF.L.U32 R0, R0, 0x1f, RZ ;  /* 0x0000001f00007819 */ /* 0x000fe200000006ff */
[----:B------:R-:W-:Y:S01]  /*1950*/  UMOV UR24, URZ ;  /* 0x000000ff00187c82 */ /* 0x000fe20008000000 */
[----:B------:R-:W-:Y:S01]  /*1960*/  UMOV UR21, URZ ;  /* 0x000000ff00157c82 */ /* 0x000fe20008000000 */
[----:B------:R-:W-:Y:S01]  /*1970*/  UMOV UR20, URZ ;  /* 0x000000ff00147c82 */ /* 0x000fe20008000000 */
[----:B-1----:R-:W-:-:S04]  /*1980*/  ULEA UR31, UR31, UR4, 0x18 ;  /* 0x000000041f1f7291 */ /* 0x002fc8000f8ec0ff */
[----:B------:R-:W-:-:S09]  /*1990*/  ULEA UR4, UR25, UR31, 0x3 ;  /* 0x0000001f19047291 */ /* 0x000fd2000f8e18ff */
[----:B------:R1:W2:Y:S01]  /*19a0*/  SYNCS.PHASECHK.TRANS64.TRYWAIT P0, [UR4+0x68], R0 ;  /* 0x00006800ff0075a7 */ /* 0x0002a20008001104 */
[----:B------:R-:W-:-:S04]  /*19b0*/  ULEA.HI UR4, UR45, UR45, URZ, 0x1 ;  /* 0x0000002d2d047291 */ /* 0x000fc8000f8f08ff */
[----:B------:R-:W-:-:S04]  /*19c0*/  USHF.L.U32 UR4, UR4, 0x6, URZ ;  /* 0x0000000604047899 */ /* 0x000fc800080006ff */
[----:B------:R-:W-:Y:S01]  /*19d0*/  ULOP3.LUT UR35, UR48, 0xffffff80, UR4, 0xf8, !UPT ;  /* 0xffffff8030237892 */ /* 0x000fe2000f8ef804 */
[----:B------:R-:W-:Y:S11]  /*19e0*/  BRA.U !UP0, `(.L_x_23) ;  /* 0x00000005085c7547 */ /* 0x000ff6000b800000 */
[----:B------:R-:W3:Y:S01]  /*19f0*/  LDCU.128 UR8, c[0x0][0x480] ;  /* 0x00009000ff0877ac */ /* 0x000ee20008000c00 */
[----:B------:R-:W4:Y:S01]  /*1a00*/  LDCU.64 UR12, c[0x0][0x490] ;  /* 0x00009200ff0c77ac */ /* 0x000f220008000a00 */
[----:B------:R-:W1:Y:S01]  /*1a10*/  LDCU.64 UR20, c[0x0][0x4b0] ;  /* 0x00009600ff1477ac */ /* 0x000e620008000a00 */
[----:B------:R-:W1:Y:S01]  /*1a20*/  LDCU.64 UR16, c[0x0][0x4d0] ;  /* 0x00009a00ff1077ac */ /* 0x000e620008000a00 */
[----:B------:R-:W1:Y:S01]  /*1a30*/  LDCU UR43, c[0x0][0x390] ;  /* 0x00007200ff2b77ac */ /* 0x000e620008000800 */
[----:B---3--:R-:W-:Y:S02]  /*1a40*/  UIMAD.WIDE.U32 UR4, UR35, UR9, URZ ;  /* 0x00000009230472a5 */ /* 0x008fe4000f8e00ff */
[----:B------:R-:W-:Y:S01]  /*1a50*/  UISETP.NE.AND UP0, UPT, UR8, 0x1, UPT ;  /* 0x000000010800788c */ /* 0x000fe2000bf05270 */
[----:B------:R-:W3:Y:S04]  /*1a60*/  LDCU UR44, c[0x0][0x38c] ;  /* 0x00007180ff2c77ac */ /* 0x000ee80008000800 */
[----:B------:R-:W-:Y:S01]  /*1a70*/  UMOV UR4, UR5 ;  /* 0x0000000500047c82 */ /* 0x000fe20008000000 */
[----:B------:R-:W1:Y:S01]  /*1a80*/  LDCU.64 UR14, c[0x0][0x4b8] ;  /* 0x00009700ff0e77ac */ /* 0x000e620008000a00 */
[----:B------:R-:W-:-:S02]  /*1a90*/  USHF.R.U32.HI UR6, URZ, UR10, UR4 ;  /* 0x0000000aff067299 */ /* 0x000fc40008011604 */
[----:B------:R-:W-:Y:S02]  /*1aa0*/  UIADD3 UR34, UPT, UPT, UR51, UR30, URZ ;  /* 0x0000001e33227290 */ /* 0x000fe4000fffe0ff */
[----:B------:R-:W-:Y:S02]  /*1ab0*/  USEL UR6, UR35, UR6, !UP0 ;  /* 0x0000000623067287 */ /* 0x000fe4000c000000 */
[----:B------:R-:W-:Y:S02]  /*1ac0*/  UISETP.NE.AND UP0, UPT, UR11, 0x1, UPT ;  /* 0x000000010b00788c */ /* 0x000fe4000bf05270 */
[----:B----4-:R-:W-:Y:S02]  /*1ad0*/  UIMAD.WIDE.U32 UR4, UR6, UR12, URZ ;  /* 0x0000000c060472a5 */ /* 0x010fe4000f8e00ff */
[----:B------:R-:W-:Y:S01]  /*1ae0*/  UIADD3 UR7, UPT, UPT, -UR6, URZ, URZ ;  /* 0x000000ff06077290 */ /* 0x000fe2000fffe1ff */
[----:B------:R-:W-:-:S03]  /*1af0*/  UMOV UR24, URZ ;  /* 0x000000ff00187c82 */ /* 0x000fc60008000000 */
[----:B------:R-:W-:Y:S01]  /*1b00*/  UIMAD UR7, UR8, UR7, UR35 ;  /* 0x00000007080772a4 */ /* 0x000fe2000f8e0223 */
[----:B------:R-:W-:Y:S02]  /*1b10*/  UMOV UR4, UR5 ;  /* 0x0000000500047c82 */ /* 0x000fe40008000000 */
[----:B------:R-:W-:Y:S02]  /*1b20*/  USHF.R.U32.HI UR13, URZ, UR13, UR4 ;  /* 0x0000000dff0d7299 */ /* 0x000fe40008011604 */
[----:B------:R-:W4:Y:S02]  /*1b30*/  LDCU.64 UR4, c[0x0][0x4d8] ;  /* 0x00009b00ff0477ac */ /* 0x000f240008000a00 */
[----:B------:R-:W-:-:S04]  /*1b40*/  USEL UR13, UR6, UR13, !UP0 ;  /* 0x0000000d060d7287 */ /* 0x000fc8000c000000 */
[----:B------:R-:W-:-:S04]  /*1b50*/  UIADD3 UR12, UPT, UPT, -UR13, URZ, URZ ;  /* 0x000000ff0d0c7290 */ /* 0x000fc8000fffe1ff */
[----:B------:R-:W-:Y:S02]  /*1b60*/  UIMAD UR12, UR11, UR12, UR6 ;  /* 0x0000000c0b0c72a4 */ /* 0x000fe4000f8e0206 */
[----:B-1----:R-:W-:Y:S02]  /*1b70*/  UIMAD UR11, UR7, UR20, UR16 ;  /* 0x00000014070b72a4 */ /* 0x002fe4000f8e0210 */
[----:B------:R-:W-:Y:S01]  /*1b80*/  UIMAD UR12, UR12, UR21, UR17 ;  /* 0x000000150c0c72a4 */ /* 0x000fe2000f8e0211 */
[----:B------:R-:W-:Y:S01]  /*1b90*/  UMOV UR6, UR25 ;  /* 0x0000001900067c82 */ /* 0x000fe20008000000 */
[----:B------:R-:W-:Y:S01]  /*1ba0*/  UMOV UR20, URZ ;  /* 0x000000ff00147c82 */ /* 0x000fe20008000000 */
[----:B---3--:R-:W-:-:S09]  /*1bb0*/  UMOV UR21, URZ ;  /* 0x000000ff00157c82 */ /* 0x008fd20008000000 */
.L_x_29:
[----:B------:R-:W-:Y:S01]  /*1bc0*/  @!P3 MOV R3, 0x8000 ;  /* 0x000080000003b802 */ /* 0x000fe20000000f00 */
[----:B------:R-:W-:Y:S01]  /*1bd0*/  ULEA UR9, UR6, UR31, 0x3 ;  /* 0x0000001f06097291 */ /* 0x000fe2000f8e18ff */
[----:B-12---:R-:W-:Y:S11]  /*1be0*/  @P0 BRA `(.L_x_24) ;  /* 0x0000000000100947 */ /* 0x006ff60003800000 */
[----:B------:R-:W-:Y:S04]  /*1bf0*/  MOV R4, UR23 ;  /* 0x0000001700047c02 */ /* 0x000fe80008000f00 */
[----:B------:R-:W-:Y:S04]  /*1c00*/  SHF.L.U32 R4, R4, 0x1f, RZ ;  /* 0x0000001f04047819 */ /* 0x000fe800000006ff */
[----:B------:R-:W1:Y:S02]  /*1c10*/  SYNCS.PHASECHK.TRANS64.TRYWAIT P0, [UR9+0x68], R4 ;  /* 0x00006804ff0075a7 */ /* 0x000e640008001109 */
[----:B-1----:R-:W-:Y:S05]  /*1c20*/  @!P0 BRA `(.L_x_25) ;  /* 0x0000007800b48947 */ /* 0x002fea0003800000 */
.L_x_24:
[----:B------:R2:W-:Y:S01]  /*1c30*/  @!P3 SYNCS.ARRIVE.TRANS64 RZ, [UR9], R3 ;  /* 0x00000003ffffb9a7 */ /* 0x0005e20008000009 */
[----:B------:R-:W-:Y:S04]  /*1c40*/  ULOP3.LUT UR7, UR33, 0x2, URZ, 0xfc, !UPT ;  /* 0x0000000221077892 */ /* 0x000fe8000f8efcff */
[----:B------:R-:W-:Y:S09]  /*1c50*/  UISETP.NE.AND UP0, UPT, UR7, 0x2, UPT ;  /* 0x000000020700788c */ /* 0x000ff2000bf05270 */
[----:B------:R-:W-:Y:S05]  /*1c60*/  BRA.U UP0, `(.L_x_26) ;  /* 0x0000000100047547 */ /* 0x000fea000b800000 */
[----:B----4-:R-:W-:Y:S05]  /*1c70*/  BPT.TRAP 0x1 ;  /* 0x000000040000795c */ /* 0x010fea0000300000 */
.L_x_26:
[----:B------:R-:W-:Y:S04]  /*1c80*/  BSSY.RECONVERGENT B0, `(.L_x_27) ;  /* 0x0000003000007945 */ /* 0x000fe80003800200 */
[----:B------:R-:W-:Y:S05]  /*1c90*/  @P2 BRA `(.L_x_28) ;  /* 0x0000000000042947 */ /* 0x000fea0003800000 */
[----:B----4-:R-:W-:Y:S05]  /*1ca0*/  BPT.TRAP 0x1 ;  /* 0x000000040000795c */ /* 0x010fea0000300000 */
.L_x_28:
[----:B----4-:R-:W-:Y:S05]  /*1cb0*/  BSYNC.RECONVERGENT B0 ;  /* 0x0000000000007941 */ /* 0x010fea0003800200 */
.L_x_27:
[----:B------:R-:W-:Y:S02]  /*1cc0*/  UIADD3 UR7, UPT, UPT, UR6, 0x1, URZ ;  /* 0x0000000106077890 */ /* 0x000fe4000fffe0ff */
[----:B------:R-:W-:Y:S02]  /*1cd0*/  ULEA UR16, UR6, UR31, 0xd ;  /* 0x0000001f06107291 */ /* 0x000fe4000f8e68ff */
[----:B------:R-:W-:Y:S02]  /*1ce0*/  UISETP.NE.AND UP0, UPT, UR7, 0xd, UPT ;  /* 0x0000000d0700788c */ /* 0x000fe4000bf05270 */
[----:B------:R-:W-:Y:S02]  /*1cf0*/  UIADD3 UR28, UP1, UPT, UR36, 0x80, URZ ;  /* 0x00000080241c7890 */ /* 0x000fe4000ff3e0ff */
[----:B------:R-:W-:Y:S02]  /*1d00*/  USEL UR8, URZ, 0x1, UP0 ;  /* 0x00000001ff087887 */ /* 0x000fe40008000000 */
[----:B------:R-:W-:Y:S02]  /*1d10*/  USEL UR25, UR7, URZ, UP0 ;  /* 0x000000ff07197287 */ /* 0x000fe40008000000 */
[----:B------:R-:W-:Y:S02]  /*1d20*/  ULOP3.LUT UR23, UR23, UR8, URZ, 0x3c, !UPT ;  /* 0x0000000817177292 */ /* 0x000fe4000f8e3cff */
[----:B------:R-:W-:Y:S02]  /*1d30*/  ULEA UR7, UR25, UR31, 0x3 ;  /* 0x0000001f19077291 */ /* 0x000fe4000f8e18ff */
[----:B------:R-:W-:Y:S02]  /*1d40*/  ULOP3.LUT UR9, UR9, 0xfefffff8, URZ, 0xc0, !UPT ;  /* 0xfefffff809097892 */ /* 0x000fe4000f8ec0ff */
[----:B------:R-:W-:Y:S01]  /*1d50*/  USHF.L.U32 UR10, UR24, 0x6, URZ ;  /* 0x00000006180a7899 */ /* 0x000fe200080006ff */
[----:B-1----:R-:W-:Y:S01]  /*1d60*/  MOV R0, UR23 ;  /* 0x0000001700007c02 */ /* 0x002fe20008000f00 */
[----:B------:R-:W-:Y:S02]  /*1d70*/  UIADD3.X UR29, UPT, UPT, URZ, UR37, URZ, UP1, !UPT ;  /* 0x00000025ff1d7290 */ /* 0x000fe40008ffe4ff */
[----:B------:R-:W-:Y:S01]  /*1d80*/  UIADD3 UR8, UPT, UPT, UR16, 0x4300, URZ ;  /* 0x0000430010087890 */ /* 0x000fe2000fffe0ff */
[----:B------:R-:W-:Y:S01]  /*1d90*/  SHF.L.U32 R0, R0, 0x1f, RZ ;  /* 0x0000001f00007819 */ /* 0x000fe200000006ff */
[----:B------:R-:W-:Y:S02]  /*1da0*/  UIADD3 UR26, UP0, UPT, UR36, 0x180, URZ ;  /* 0x00000180241a7890 */ /* 0x000fe4000ff1e0ff */
[----:B------:R-:W-:Y:S01]  /*1db0*/  UIADD3 UR16, UPT, UPT, UR16, 0x1e300, URZ ;  /* 0x0001e30010107890 */ /* 0x000fe2000fffe0ff */
[----:B------:R3:W1:Y:S01]  /*1dc0*/  SYNCS.PHASECHK.TRANS64.TRYWAIT P0, [UR7+0x68], R0 ;  /* 0x00006800ff0075a7 */ /* 0x0006620008001107 */
[----:B------:R-:W-:Y:S02]  /*1dd0*/  UIMAD UR7, UR20, UR14, UR4 ;  /* 0x0000000e140772a4 */ /* 0x000fe4000f8e0204 */
[----:B------:R-:W-:Y:S02]  /*1de0*/  UIMAD UR6, UR21, UR15, UR5 ;  /* 0x0000000f150672a4 */ /* 0x000fe4000f8e0205 */
[----:B------:R-:W-:Y:S02]  /*1df0*/  UIADD3.X UR27, UPT, UPT, URZ, UR37, URZ, UP0, !UPT ;  /* 0x00000025ff1b7290 */ /* 0x000fe400087fe4ff */
[----:B------:R-:W-:Y:S02]  /*1e00*/  UPRMT UR6, UR7, 0x40, UR6 ;  /* 0x0000004007067896 */ /* 0x000fe40008000006 */
[----:B------:R-:W-:Y:S02]  /*1e10*/  UIADD3 UR32, UPT, UPT, UR20, 0x1, URZ ;  /* 0x0000000114207890 */ /* 0x000fe4000fffe0ff */
[----:B------:R-:W-:Y:S02]  /*1e20*/  UPRMT UR6, UR6, 0x5410, URZ ;  /* 0x0000541006067896 */ /* 0x000fe400080000ff */
[----:B------:R-:W-:Y:S02]  /*1e30*/  UISETP.NE.AND UP2, UPT, UR32, UR44, UPT ;  /* 0x0000002c2000728c */ /* 0x000fe4000bf45270 */
[----:B------:R-:W-:Y:S02]  /*1e40*/  UIADD3 UR22, UPT, UPT, UR21, 0x1, URZ ;  /* 0x0000000115167890 */ /* 0x000fe4000fffe0ff */
[----:B------:R-:W-:Y:S02]  /*1e50*/  UIADD3 UR30, UPT, UPT, UR30, 0x1, URZ ;  /* 0x000000011e1e7890 */ /* 0x000fe4000fffe0ff */
[----:B------:R-:W-:Y:S01]  /*1e60*/  UIADD3 UR7, UPT, UPT, UR24, 0x1, URZ ;  /* 0x0000000118077890 */ /* 0x000fe2000fffe0ff */
[----:B------:R-:W-:Y:S01]  /*1e70*/  UMOV UR40, 0x0 ;  /* 0x0000000000287882 */ /* 0x000fe20000000000 */
[----:B------:R-:W-:Y:S01]  /*1e80*/  UMOV UR41, 0x10000000 ;  /* 0x1000000000297882 */ /* 0x000fe20000000000 */
[----:B------:R-:W-:Y:S01]  /*1e90*/  UMOV UR17, UR9 ;  /* 0x0000000900117c82 */ /* 0x000fe20008000000 */
[----:B------:R4:W-:Y:S01]  /*1ea0*/  UTMALDG.4D.IM2COL.2CTA [UR8], [UR28], UR6, desc[UR40] ;  /* 0x000028081c0073b4 */ /* 0x0009e20008259006 */
[----:B------:R-:W-:Y:S01]  /*1eb0*/  @UP2 UIADD3 UR22, UPT, UPT, UR21, URZ, URZ ;  /* 0x000000ff15162290 */ /* 0x000fe2000fffe0ff */
[----:B------:R-:W-:Y:S03]  /*1ec0*/  UMOV UR18, UR10 ;  /* 0x0000000a00127c82 */ /* 0x000fe60008000000 */
[----:B------:R-:W-:Y:S01]  /*1ed0*/  UISETP.NE.AND UP0, UPT, UR22, UR43, UPT ;  /* 0x0000002b1600728c */ /* 0x000fe2000bf05270 */
[----:B------:R2:W-:Y:S10]  /*1ee0*/  UTMALDG.4D.2CTA [UR16], [UR26], desc[UR40] ;  /* 0x000028101a0075b4 */ /* 0x0005f40008219000 */
[----:B------:R-:W-:Y:S07]  /*1ef0*/  @UP0 UIADD3 UR7, UPT, UPT, UR24, URZ, URZ ;  /* 0x000000ff18070290 */ /* 0x000fee000fffe0ff */
[----:B------:R-:W-:Y:S01]  /*1f00*/  UMOV UR24, UR7 ;  /* 0x0000000700187c82 */ /* 0x000fe20008000000 */
[----:B----4-:R-:W-:Y:S01]  /*1f10*/  UMOV UR6, UR25 ;  /* 0x0000001900067c82 */ /* 0x010fe20008000000 */
[----:B--2---:R-:W-:Y:S02]  /*1f20*/  USEL UR21, UR22, URZ, UP0 ;  /* 0x000000ff16157287 */ /* 0x004fe40008000000 */
[----:B------:R-:W-:Y:S02]  /*1f30*/  UISETP.NE.AND UP0, UPT, UR30, UR34, UPT ;  /* 0x000000221e00728c */ /* 0x000fe4000bf05270 */
[----:B------:R-:W-:Y:S07]  /*1f40*/  USEL UR20, UR32, URZ, UP2 ;  /* 0x000000ff20147287 */ /* 0x000fee0009000000 */
[----:B---3--:R-:W-:Y:S05]  /*1f50*/  BRA.U UP0, `(.L_x_29) ;  /* 0xfffffffd00187547 */ /* 0x008fea000b83ffff */
.L_x_23:
[----:B------:R-:W-:Y:S01]  /*1f60*/  ULEA UR4, UR25, UR31, 0x3 ;  /* 0x0000001f19047291 */ /* 0x000fe2000f8e18ff */
[----:B-1----:R-:W-:Y:S01]  /*1f70*/  MOV R0, UR23 ;  /* 0x0000001700007c02 */ /* 0x002fe20008000f00 */
[----:B------:R-:W-:Y:S01]  /*1f80*/  @!P1 SYNCS.ARRIVE.TRANS64.A1T0 RZ, [UR31+0x118], RZ ;  /* 0x000118ffffff99a7 */ /* 0x000fe2000810001f */
[----:B------:R-:W-:Y:S02]  /*1f90*/  UISETP.GE.AND UP0, UPT, UR46, 0x1, UPT ;  /* 0x000000012e00788c */ /* 0x000fe4000bf06270 */
[----:B------:R-:W-:-:S04]  /*1fa0*/  SHF.L.U32 R0, R0, 0x1f, RZ ;  /* 0x0000001f00007819 */ /* 0x000fc800000006ff */
[----:B--2---:R1:W2:Y:S03]  /*1fb0*/  SYNCS.PHASECHK.TRANS64.TRYWAIT P0, [UR4+0x68], R0 ;  /* 0x00006800ff0075a7 */ /* 0x0042a60008001104 */
[----:B------:R-:W-:Y:S05]  /*1fc0*/  BRA.U !UP0, `(.L_x_30) ;  /* 0x0000000508587547 */ /* 0x000fea000b800000 */
        /* <DEDUP_REMOVED lines=16> */
[----:B------:R-:W-:-:S03]  /*20d0*/  UMOV UR32, UR46 ;  /* 0x0000002e00207c82 */ /* 0x000fc60008000000 */
        /* <DEDUP_REMOVED lines=9> */
[----:B---3--:R-:W-:-:S11]  /*2170*/  UMOV UR6, UR25 ;  /* 0x0000001900067c82 */ /* 0x008fd60008000000 */
.L_x_36:
[----:B------:R-:W-:Y:S01]  /*2180*/  @!P3 MOV R3, 0x8000 ;  /* 0x000080000003b802 */ /* 0x000fe20000000f00 */
[----:B------:R-:W-:Y:S01]  /*2190*/  ULEA UR9, UR6, UR31, 0x3 ;  /* 0x0000001f06097291 */ /* 0x000fe2000f8e18ff */
[----:B-12---:R-:W-:Y:S11]  /*21a0*/  @P0 BRA `(.L_x_31) ;  /* 0x0000000000100947 */ /* 0x006ff60003800000 */
[----:B------:R-:W-:Y:S04]  /*21b0*/  MOV R4, UR23 ;  /* 0x0000001700047c02 */ /* 0x000fe80008000f00 */
[----:B------:R-:W-:Y:S04]  /*21c0*/  SHF.L.U32 R4, R4, 0x1f, RZ ;  /* 0x0000001f04047819 */ /* 0x000fe800000006ff */
[----:B------:R-:W1:Y:S02]  /*21d0*/  SYNCS.PHASECHK.TRANS64.TRYWAIT P0, [UR9+0x68], R4 ;  /* 0x00006804ff0075a7 */ /* 0x000e640008001109 */
[----:B-1----:R-:W-:Y:S05]  /*21e0*/  @!P0 BRA `(.L_x_32) ;  /* 0x00000074005c8947 */ /* 0x002fea0003800000 */
.L_x_31:
[----:B------:R2:W-:Y:S01]  /*21f0*/  @!P3 SYNCS.ARRIVE.TRANS64 RZ, [UR9], R3 ;  /* 0x00000003ffffb9a7 */ /* 0x0005e20008000009 */
[----:B------:R-:W-:Y:S04]  /*2200*/  ULOP3.LUT UR7, UR33, 0x2, URZ, 0xfc, !UPT ;  /* 0x0000000221077892 */ /* 0x000fe8000f8efcff */
[----:B------:R-:W-:Y:S09]  /*2210*/  UISETP.NE.AND UP0, UPT, UR7, 0x2, UPT ;  /* 0x000000020700788c */ /* 0x000ff2000bf05270 */
[----:B------:R-:W-:Y:S05]  /*2220*/  BRA.U UP0, `(.L_x_33) ;  /* 0x0000000100047547 */ /* 0x000fea000b800000 */
[----:B----4-:R-:W-:Y:S05]  /*2230*/  BPT.TRAP 0x1 ;  /* 0x000000040000795c */ /* 0x010fea0000300000 */
.L_x_33:
[----:B------:R-:W-:Y:S04]  /*2240*/  BSSY.RECONVERGENT B0, `(.L_x_34) ;  /* 0x0000003000007945 */ /* 0x000fe80003800200 */
[----:B------:R-:W-:Y:S05]  /*2250*/  @P2 BRA `(.L_x_35) ;  /* 0x0000000000042947 */ /* 0x000fea0003800000 */
[----:B----4-:R-:W-:Y:S05]  /*2260*/  BPT.TRAP 0x1 ;  /* 0x000000040000795c */ /* 0x010fea0000300000 */
.L_x_35:
[----:B----4-:R-:W-:Y:S05]  /*2270*/  BSYNC.RECONVERGENT B0 ;  /* 0x0000000000007941 */ /* 0x010fea0003800200 */
.L_x_34:
        /* <DEDUP_REMOVED lines=25> */
[----:B------:R-:W-:Y:S01]  /*2410*/  UIADD3 UR7, UPT, UPT, UR24, 0x1, URZ ;  /* 0x0000000118077890 */ /* 0x000fe2000fffe0ff */
[----:B------:R-:W-:Y:S01]  /*2420*/  UMOV UR40, 0x0 ;  /* 0x0000000000287882 */ /* 0x000fe20000000000 */
[----:B------:R-:W-:Y:S01]  /*2430*/  UMOV UR41, 0x10000000 ;  /* 0x1000000000297882 */ /* 0x000fe20000000000 */
[----:B------:R-:W-:Y:S01]  /*2440*/  UMOV UR17, UR9 ;  /* 0x0000000900117c82 */ /* 0x000fe20008000000 */
[----:B------:R4:W-:Y:S01]  /*2450*/  UTMALDG.4D.IM2COL.2CTA [UR8], [UR28], UR6, desc[UR40] ;  /* 0x000028081c0073b4 */ /* 0x0009e20008259006 */
[----:B------:R-:W-:Y:S02]  /*2460*/  UMOV UR18, UR10 ;  /* 0x0000000a00127c82 */ /* 0x000fe40008000000 */
[----:B------:R-:W-:Y:S04]  /*2470*/  @UP2 UIADD3 UR22, UPT, UPT, UR21, URZ, URZ ;  /* 0x000000ff15162290 */ /* 0x000fe8000fffe0ff */
[----:B------:R-:W-:Y:S01]  /*2480*/  UISETP.NE.AND UP0, UPT, UR22, UR43, UPT ;  /* 0x0000002b1600728c */ /* 0x000fe2000bf05270 */
[----:B------:R2:W-:Y:S10]  /*2490*/  UTMALDG.4D.2CTA [UR16], [UR26], desc[UR40] ;  /* 0x000028101a0075b4 */ /* 0x0005f40008219000 */
[----:B------:R-:W-:Y:S07]  /*24a0*/  @UP0 UIADD3 UR7, UPT, UPT, UR24, URZ, URZ ;  /* 0x000000ff18070290 */ /* 0x000fee000fffe0ff */
[----:B------:R-:W-:Y:S01]  /*24b0*/  UMOV UR24, UR7 ;  /* 0x0000000700187c82 */ /* 0x000fe20008000000 */
[----:B----4-:R-:W-:Y:S02]  /*24c0*/  UIADD3 UR6, UPT, UPT, UR32, -0x1, URZ ;  /* 0xffffffff20067890 */ /* 0x010fe4000fffe0ff */
[----:B--2---:R-:W-:Y:S02]  /*24d0*/  USEL UR21, UR22, URZ, UP0 ;  /* 0x000000ff16157287 */ /* 0x004fe40008000000 */
[----:B------:R-:W-:Y:S02]  /*24e0*/  UISETP.GT.U32.AND UP0, UPT, UR32, 0x1, UPT ;  /* 0x000000012000788c */ /* 0x000fe4000bf04070 */
[----:B------:R-:W-:Y:S01]  /*24f0*/  USEL UR20, UR30, URZ, UP2 ;  /* 0x000000ff1e147287 */ /* 0x000fe20009000000 */
[----:B------:R-:W-:Y:S01]  /*2500*/  UMOV UR32, UR6 ;  /* 0x0000000600207c82 */ /* 0x000fe20008000000 */
[----:B------:R-:W-:Y:S05]  /*2510*/  UMOV UR6, UR25 ;  /* 0x0000001900067c82 */ /* 0x000fea0008000000 */
[----:B---3--:R-:W-:Y:S05]  /*2520*/  BRA.U UP0, `(.L_x_36) ;  /* 0xfffffffd00147547 */ /* 0x008fea000b83ffff */
.L_x_30:
[----:B------:R-:W-:Y:S01]  /*2530*/  SHF.L.U32 R3, R2, 0x1f, RZ ;  /* 0x0000001f02037819 */ /* 0x000fe200000006ff */
[----:B------:R-:W-:-:S03]  /*2540*/  NOP ;  /* 0x0000000000007918 */ /* 0x000fc60000000000 */
[----:B-12---:R-:W1:Y:S02]  /*2550*/  SYNCS.PHASECHK.TRANS64.TRYWAIT P0, [UR31+0x120], R3 ;  /* 0x00012003ff0075a7 */ /* 0x006e64000800111f */
[----:B-1----:R-:W-:Y:S05]  /*2560*/  @!P0 BRA `(.L_x_37) ;  /* 0x0000007000948947 */ /* 0x002fea0003800000 */
.L_x_155:
[----:B------:R-:W2:Y:S01]  /*2570*/  LDS.128 R4, [UR31+0x160] ;  /* 0x0001601fff047984 */ /* 0x000ea20008000c00 */
[----:B------:R-:W-:Y:S02]  /*2580*/  UIADD3 UR4, UPT, UPT, UR31, 0x128, URZ ;  /* 0x000001281f047890 */ /* 0x000fe4000fffe0ff */
[----:B------:R-:W-:Y:S01]  /*2590*/  UISETP.GE.AND UP0, UPT, UR39, 0x1, UPT ;  /* 0x000000012700788c */ /* 0x000fe2000bf06270 */
[----:B------:R-:W-:Y:S01]  /*25a0*/  @!PT LDS RZ, [RZ] ;  /* 0x00000000fffff984 */ /* 0x000fe20000000800 */
[----:B------:R-:W-:Y:S01]  /*25b0*/  @!PT LDS RZ, [RZ] ;  /* 0x00000000fffff984 */ /* 0x000fe20000000800 */
[----:B------:R-:W-:Y:S01]  /*25c0*/  @!PT LDS RZ, [RZ] ;  /* 0x00000000fffff984 */ /* 0x000fe20000000800 */
[----:B------:R-:W-:Y:S01]  /*25d0*/  @!PT LDS RZ, [RZ] ;  /* 0x00000000fffff984 */ /* 0x000fe20000000800 */
[----:B------:R3:W-:Y:S06]  /*25e0*/  MEMBAR.ALL.CTA ;  /* 0x0000000000007992 */ /* 0x0007ec0000008000 */
[----:B---3--:R-:W3:Y:S01]  /*25f0*/  FENCE.VIEW.ASYNC.S ;  /* 0x00000000000073c6 */ /* 0x008ee20000000000 */
[----:B------:R-:W-:-:S09]  /*2600*/  UPRMT UR4, URZ, 0x654, UR4 ;  /* 0x00000654ff047896 */ /* 0x000fd20008000004 */
[----:B---3--:R-:W-:Y:S01]  /*2610*/  SYNCS.ARRIVE.TRANS64.RED.A1T0 RZ, [UR4], RZ ;  /* 0x000000ffffff79a7 */ /* 0x008fe20008100404 */
[----:B--2---:R-:W-:-:S13]  /*2620*/  LOP3.LUT P0, RZ, R6, 0x1, RZ, 0xc0, !PT ;  /* 0x0000000106ff7812 */ /* 0x004fda000780c0ff */
[----:B------:R-:W-:Y:S01]  /*2630*/  VOTEU.ANY UP1, P0 ;  /* 0x0000000000ff7886 */ /* 0x000fe20000020100 */
[----:B------:R-:W-:-:S13]  /*2640*/  PLOP3.LUT P0, PT, PT, PT, UP1, 0x80, 0x8 ;  /* 0x000000000008781c */ /* 0x000fda0003f0f018 */
[----:B-1----:R-:W-:Y:S02]  /*2650*/  @P0 MOV R0, R4 ;  /* 0x0000000400000202 */ /* 0x002fe40000000f00 */
[----:B------:R-:W-:Y:S02]  /*2660*/  @P0 LOP3.LUT R4, R5, 0xffff, RZ, 0xc0, !PT ;  /* 0x0000ffff05040812 */ /* 0x000fe400078ec0ff */
[----:B------:R-:W-:Y:S02]  /*2670*/  @P0 R2UR UR6, R0 ;  /* 0x00000000000602ca */ /* 0x000fe400000e0000 */
[----:B------:R-:W-:-:S11]  /*2680*/  @P0 R2UR UR5, R4 ;  /* 0x00000000040502ca */ /* 0x000fd600000e0000 */
[----:B------:R-:W-:Y:S02]  /*2690*/  @UP1 UMOV UR42, UR6 ;  /* 0x00000006002a1c82 */ /* 0x000fe40008000000 */
[----:B------:R-:W-:Y:S01]  /*26a0*/  @UP1 UMOV UR38, UR5 ;  /* 0x0000000500261c82 */ /* 0x000fe20008000000 */
[----:B------:R-:W-:Y:S05]  /*26b0*/  BRA.U !UP0, `(.L_x_38) ;  /* 0x0000000108d47547 */ /* 0x000fea000b800000 */
[----:B------:R-:W1:Y:S01]  /*26c0*/  LDCU.128 UR16, c[0x0][0xb10] ;  /* 0x00016200ff1077ac */ /* 0x000e620008000c00 */
[----:B------:R-:W2:Y:S01]  /*26d0*/  LDCU UR21, c[0x0][0xb20] ;  /* 0x00016400ff1577ac */ /* 0x000ea20008000800 */
[----:B------:R-:W3:Y:S01]  /*26e0*/  LDCU UR20, c[0x0][0xb0c] ;  /* 0x00016180ff1477ac */ /* 0x000ee20008000800 */
[----:B------:R-:W4:Y:S01]  /*26f0*/  LDCU.64 UR8, c[0x0][0xb28] ;  /* 0x00016500ff0877ac */ /* 0x000f220008000a00 */
[----:B------:R-:W-:Y:S02]  /*2700*/  UISETP.NE.AND UP3, UPT, UR39, 0x1, UPT ;  /* 0x000000012700788c */ /* 0x000fe4000bf65270 */
[----:B-1----:R-:W-:Y:S02]  /*2710*/  UIMAD.WIDE.U32 UR4, UR47, UR19, URZ ;  /* 0x000000132f0472a5 */ /* 0x002fe4000f8e00ff */
[----:B------:R-:W-:Y:S02]  /*2720*/  UIMAD.WIDE.U32 UR6, UR49, UR16, URZ ;  /* 0x00000010310672a5 */ /* 0x000fe4000f8e00ff */
[----:B------:R-:W-:-:S02]  /*2730*/  UISETP.NE.AND UP0, UPT, UR18, 0x1, UPT ;  /* 0x000000011200788c */ /* 0x000fc4000bf05270 */
[----:B------:R-:W-:Y:S01]  /*2740*/  UIMAD.WIDE.U32 UR14, UR38, UR19, URZ ;  /* 0x00000013260e72a5 */ /* 0x000fe2000f8e00ff */
[----:B------:R-:W-:Y:S02]  /*2750*/  UMOV UR4, UR5 ;  /* 0x0000000500047c82 */ /* 0x000fe40008000000 */
[----:B------:R-:W-:Y:S01]  /*2760*/  UMOV UR6, UR7 ;  /* 0x0000000700067c82 */ /* 0x000fe20008000000 */
[----:B--2---:R-:W-:Y:S02]  /*2770*/  USHF.R.U32.HI UR4, URZ, UR21, UR4 ;  /* 0x00000015ff047299 */ /* 0x004fe40008011604 */
[----:B---3--:R-:W-:Y:S02]  /*2780*/  UISETP.NE.AND UP2, UPT, UR20, 0x1, UPT ;  /* 0x000000011400788c */ /* 0x008fe4000bf45270 */
[----:B------:R-:W-:Y:S02]  /*2790*/  USHF.R.U32.HI UR6, URZ, UR17, UR6 ;  /* 0x00000011ff067299 */ /* 0x000fe40008011606 */
[----:B------:R-:W-:-:S02]  /*27a0*/  USEL UR5, UR47, UR4, !UP0 ;  /* 0x000000042f057287 */ /* 0x000fc4000c000000 */
[----:B------:R-:W-:Y:S02]  /*27b0*/  USEL UR6, UR49, UR6, !UP2 ;  /* 0x0000000631067287 */ /* 0x000fe4000d000000 */
[----:B----4-:R-:W-:Y:S01]  /*27c0*/  UIMAD.WIDE.U32 UR10, UR5, UR8, URZ ;  /* 0x00000008050a72a5 */ /* 0x010fe2000f8e00ff */
[----:B------:R-:W-:Y:S01]  /*27d0*/  UMOV UR4, UR15 ;  /* 0x0000000f00047c82 */ /* 0x000fe20008000000 */
[----:B------:R-:W-:Y:S02]  /*27e0*/  UIMAD.WIDE.U32 UR12, UR42, UR16, URZ ;  /* 0x000000102a0c72a5 */ /* 0x000fe4000f8e00ff */
[----:B------:R-:W-:-:S03]  /*27f0*/  UIMAD.WIDE.U32 UR14, UR6, UR8, URZ ;  /* 0x00000008060e72a5 */ /* 0x000fc6000f8e00ff */
[----:B------:R-:W-:Y:S01]  /*2800*/  UMOV UR10, UR11 ;  /* 0x0000000b000a7c82 */ /* 0x000fe20008000000 */
[----:B------:R-:W-:Y:S02]  /*2810*/  USHF.R.U32.HI UR4, URZ, UR21, UR4 ;  /* 0x00000015ff047299 */ /* 0x000fe40008011604 */
[----:B------:R-:W-:Y:S01]  /*2820*/  @UP3 USHF.R.U32.HI UR5, URZ, UR9, UR10 ;  /* 0x00000009ff053299 */ /* 0x000fe2000801160a */
[----:B------:R-:W-:Y:S01]  /*2830*/  UMOV UR12, UR13 ;  /* 0x0000000d000c7c82 */ /* 0x000fe20008000000 */
[----:B------:R-:W-:Y:S01]  /*2840*/  UMOV UR14, UR15 ;  /* 0x0000000f000e7c82 */ /* 0x000fe20008000000 */
[----:B------:R-:W-:Y:S02]  /*2850*/  USHF.R.U32.HI UR17, URZ, UR17, UR12 ;  /* 0x00000011ff117299 */ /* 0x000fe4000801160c */
[----:B------:R-:W-:Y:S02]  /*2860*/  USEL UR4, UR38, UR4, !UP0 ;  /* 0x0000000426047287 */ /* 0x000fe4000c000000 */
[----:B------:R-:W-:-:S02]  /*2870*/  @UP3 USHF.R.U32.HI UR6, URZ, UR9, UR14 ;  /* 0x00000009ff063299 */ /* 0x000fc4000801160e */
[----:B------:R-:W-:Y:S02]  /*2880*/  UIMAD UR7, UR39, UR5, URZ ;  /* 0x00000005270772a4 */ /* 0x000fe4000f8e02ff */
[----:B------:R-:W-:Y:S02]  /*2890*/  USEL UR5, UR42, UR17, !UP2 ;  /* 0x000000112a057287 */ /* 0x000fe4000d000000 */
[----:B------:R-:W-:Y:S02]  /*28a0*/  UIMAD UR10, UR39, UR6, URZ ;  /* 0x00000006270a72a4 */ /* 0x000fe4000f8e02ff */
[----:B------:R-:W-:Y:S02]  /*28b0*/  UISETP.GE.AND UP0, UPT, UR4, UR7, UPT ;  /* 0x000000070400728c */ /* 0x000fe4000bf06270 */
[----:B------:R-:W-:Y:S02]  /*28c0*/  UIMAD.WIDE.U32 UR12, UR4, UR8, URZ ;  /* 0x00000008040c72a5 */ /* 0x000fe4000f8e00ff */
[----:B------:R-:W-:-:S02]  /*28d0*/  UISETP.GE.OR UP0, UPT, UR5, UR10, UP0 ;  /* 0x0000000a0500728c */ /* 0x000fc40008706670 */
[----:B------:R-:W-:Y:S02]  /*28e0*/  UIMAD.WIDE.U32 UR10, UR5, UR8, URZ ;  /* 0x00000008050a72a5 */ /* 0x000fe4000f8e00ff */
[----:B------:R-:W-:Y:S01]  /*28f0*/  UIADD3 UR12, UPT, UPT, -UR4, URZ, URZ ;  /* 0x000000ff040c7290 */ /* 0x000fe2000fffe1ff */
[----:B------:R-:W-:Y:S01]  /*2900*/  UMOV UR8, UR13 ;  /* 0x0000000d00087c82 */ /* 0x000fe20008000000 */
[----:B------:R-:W-:Y:S02]  /*2910*/  UIADD3 UR10, UPT, UPT, -UR5, URZ, URZ ;  /* 0x000000ff050a7290 */ /* 0x000fe4000fffe1ff */
[----:B------:R-:W-:-:S03]  /*2920*/  USHF.R.U32.HI UR8, URZ, UR9, UR8 ;  /* 0x00000009ff087299 */ /* 0x000fc60008011608 */
[----:B------:R-:W-:Y:S01]  /*2930*/  @!UP0 UMOV UR7, UR11 ;  /* 0x0000000b00078c82 */ /* 0x000fe20008000000 */
[----:B------:R-:W-:Y:S02]  /*2940*/  UIMAD UR12, UR18, UR12, UR38 ;  /* 0x0000000c120c72a4 */ /* 0x000fe4000f8e0226 */
[----:B------:R-:W-:Y:S02]  /*2950*/  USEL UR8, UR4, UR8, !UP3 ;  /* 0x0000000804087287 */ /* 0x000fe4000d800000 */
[----:B------:R-:W-:Y:S02]  /*2960*/  @!UP0 USHF.R.U32.HI UR7, URZ, UR9, UR7 ;  /* 0x00000009ff078299 */ /* 0x000fe40008011607 */
[----:B------:R-:W-:Y:S02]  /*2970*/  UIADD3 UR9, UPT, UPT, -UR8, URZ, URZ ;  /* 0x000000ff08097290 */ /* 0x000fe4000fffe1ff */
[----:B------:R-:W-:Y:S02]  /*2980*/  @!UP0 USEL UR7, UR5, UR7, !UP3 ;  /* 0x0000000705078287 */ /* 0x000fe4000d800000 */
[----:B------:R-:W-:-:S02]  /*2990*/  UIMAD UR9, UR39, UR9, UR4 ;  /* 0x00000009270972a4 */ /* 0x000fc4000f8e0204 */
[----:B------:R-:W-:Y:S02]  /*29a0*/  @!UP0 UIADD3 UR8, UPT, UPT, UR8, -UR7, URZ ;  /* 0x8000000708088290 */ /* 0x000fe4000fffe0ff */
[----:B------:R-:W-:Y:S02]  /*29b0*/  @!UP0 UIMAD UR7, UR9, UR6, UR7 ;  /* 0x00000006090782a4 */ /* 0x000fe4000f8e0207 */
[----:B------:R-:W-:Y:S02]  /*29c0*/  @!UP0 UIMAD UR4, UR39, UR8, UR5 ;  /* 0x00000008270482a4 */ /* 0x000fe4000f8e0205 */
[----:B------:R-:W-:Y:S02]  /*29d0*/  UIMAD UR6, UR20, UR10, UR42 ;  /* 0x0000000a140672a4 */ /* 0x000fe4000f8e022a */
[----:B------:R-:W-:Y:S01]  /*29e0*/  UIMAD UR38, UR4, UR18, UR12 ;  /* 0x00000012042672a4 */ /* 0x000fe2000f8e020c */
[----:B------:R-:W-:Y:S02]  /*29f0*/  @!UP0 UMOV UR5, UR7 ;  /* 0x0000000700058c82 */ /* 0x000fe40008000000 */
[----:B------:R-:W-:-:S12]  /*2a00*/  UIMAD UR42, UR5, UR20, UR6 ;  /* 0x00000014052a72a4 */ /* 0x000fd8000f8e0206 */
.L_x_38:
[----:B------:R-:W1:Y:S02]  /*2a10*/  LDCU UR4, c[0x0][0xb30] ;  /* 0x00016600ff0477ac */ /* 0x000e640008000800 */
[----:B-1----:R-:W-:-:S09]  /*2a20*/  UISETP.NE.AND UP0, UPT, UR4, 0x1, UPT ;  /* 0x000000010400788c */ /* 0x002fd2000bf05270 */
[----:B------:R-:W-:Y:S05]  /*2a30*/  BRA.U UP0, `(.L_x_39) ;  /* 0x0000000100447547 */ /* 0x000fea000b800000 */
[----:B------:R-:W1:Y:S01]  /*2a40*/  LDCU.128 UR8, c[0x0][0xb10] ;  /* 0x00016200ff0877ac */ /* 0x000e620008000c00 */
[----:B------:R-:W2:Y:S01]  /*2a50*/  LDCU UR12, c[0x0][0xb0c] ;  /* 0x00016180ff0c77ac */ /* 0x000ea20008000800 */
[----:B------:R-:W3:Y:S01]  /*2a60*/  LDCU UR13, c[0x0][0xb20] ;  /* 0x00016400ff0d77ac */ /* 0x000ee20008000800 */
[----:B-1----:R-:W-:Y:S02]  /*2a70*/  UIMAD.WIDE.U32 UR6, UR42, UR8, URZ ;  /* 0x000000082a0672a5 */ /* 0x002fe4000f8e00ff */
[----:B------:R-:W-:Y:S02]  /*2a80*/  UIMAD.WIDE.U32 UR4, UR38, UR11, URZ ;  /* 0x0000000b260472a5 */ /* 0x000fe4000f8e00ff */
[----:B--2---:R-:W-:Y:S02]  /*2a90*/  UISETP.NE.AND UP2, UPT, UR12, 0x1, UPT ;  /* 0x000000010c00788c */ /* 0x004fe4000bf45270 */
[----:B------:R-:W-:Y:S01]  /*2aa0*/  UISETP.NE.AND UP0, UPT, UR10, 0x1, UPT ;  /* 0x000000010a00788c */ /* 0x000fe2000bf05270 */
[----:B------:R-:W-:-:S02]  /*2ab0*/  UMOV UR6, UR7 ;  /* 0x0000000700067c82 */ /* 0x000fc40008000000 */
[----:B------:R-:W-:Y:S01]  /*2ac0*/  UMOV UR4, UR5 ;  /* 0x0000000500047c82 */ /* 0x000fe20008000000 */
[----:B------:R-:W-:Y:S02]  /*2ad0*/  USHF.R.U32.HI UR6, URZ, UR9, UR6 ;  /* 0x00000009ff067299 */ /* 0x000fe40008011606 */
[----:B---3--:R-:W-:Y:S02]  /*2ae0*/  USHF.R.U32.HI UR4, URZ, UR13, UR4 ;  /* 0x0000000dff047299 */ /* 0x008fe40008011604 */
[----:B------:R-:W-:Y:S02]  /*2af0*/  USEL UR5, UR42, UR6, !UP2 ;  /* 0x000000062a057287 */ /* 0x000fe4000d000000 */
[----:B------:R-:W-:-:S04]  /*2b00*/  USEL UR4, UR38, UR4, !UP0 ;  /* 0x0000000426047287 */ /* 0x000fc8000c000000 */
[----:B------:R-:W-:Y:S02]  /*2b10*/  UIADD3 UR6, UPT, UPT, UR5, -UR4, URZ ;  /* 0x8000000405067290 */ /* 0x000fe4000fffe0ff */
[----:B------:R-:W-:Y:S02]  /*2b20*/  UIADD3 UR4, UPT, UPT, -UR5, UR4, URZ ;  /* 0x0000000405047290 */ /* 0x000fe4000fffe1ff */
[----:B------:R-:W-:Y:S02]  /*2b30*/  UIMAD UR38, UR6, UR10, UR38 ;  /* 0x0000000a062672a4 */ /* 0x000fe4000f8e0226 */
[----:B------:R-:W-:-:S12]  /*2b40*/  UIMAD UR42, UR4, UR12, UR42 ;  /* 0x0000000c042a72a4 */ /* 0x000fd8000f8e022a */
.L_x_39:
[----:B------:R-:W-:Y:S01]  /*2b50*/  R2UR UR5, R48 ;  /* 0x00000000300572ca */ /* 0x000fe200000e0000 */
[----:B------:R-:W-:Y:S01]  /*2b60*/  UMOV UR30, UR34 ;  /* 0x00000022001e7c82 */ /* 0x000fe20008000000 */
[----:B------:R-:W-:Y:S02]  /*2b70*/  R2UR UR4, R47 ;  /* 0x000000002f0472ca */ /* 0x000fe400000e0000 */
[----:B------:R-:W-:Y:S02]  /*2b80*/  PLOP3.LUT P1, PT, PT, PT, PT, 0x80, 0x8 ;  /* 0x000000000008781c */ /* 0x000fe40003f2f070 */
[----:B------:R-:W-:-:S07]  /*2b90*/  LOP3.LUT R2, R2, 0x1, RZ, 0x3c, !PT ;  /* 0x0000000102027812 */ /* 0x000fce00078e3cff */
[----:B------:R-:W-:Y:S02]  /*2ba0*/  UIADD3 UR45, UPT, UPT, UR42, UR5, URZ ;  /* 0x000000052a2d7290 */ /* 0x000fe4000fffe0ff */
[----:B------:R-:W-:Y:S01]  /*2bb0*/  UIADD3 UR20, UPT, UPT, UR38, UR4, URZ ;  /* 0x0000000426147290 */ /* 0x000fe2000fffe0ff */
[----:B------:R-:W-:Y:S11]  /*2bc0*/  BRA.U UP1, `(.L_x_40) ;  /* 0xffffffed01487547 */ /* 0x000ff6000b83ffff */
[----:B------:R-:W-:Y:S01]  /*2bd0*/  UIADD3 UR31, UPT, UPT, UR31, 0x68, URZ ;  /* 0x000000681f1f7890 */ /* 0x000fe2000fffe0ff */
[----:B------:R-:W-:-:S03]  /*2be0*/  MOV R2, UR23 ;  /* 0x0000001700027c02 */ /* 0x000fc60008000f00 */
[----:B------:R-:W-:Y:S01]  /*2bf0*/  ULEA UR4, UR25, UR31, 0x3 ;  /* 0x0000001f19047291 */ /* 0x000fe2000f8e18ff */
[----:B------:R-:W-:-:S08]  /*2c00*/  SHF.L.U32 R2, R2, 0x1f, RZ ;  /* 0x0000001f02027819 */ /* 0x000fd000000006ff */
[----:B------:R-:W1:Y:S02]  /*2c10*/  SYNCS.PHASECHK.TRANS64.TRYWAIT P0, [UR4], R2 ;  /* 0x00000002ff0075a7 */ /* 0x000e640008001104 */
[----:B-1----:R-:W-:Y:S05]  /*2c20*/  @!P0 BRA `(.L_x_41) ;  /* 0x0000006800fc8947 */ /* 0x002fea0003800000 */
.L_x_157:
[----:B------:R-:W-:-:S04]  /*2c30*/  UIADD3 UR4, UPT, UPT, UR25, 0x1, URZ ;  /* 0x0000000119047890 */ /* 0x000fc8000fffe0ff */
[----:B------:R-:W-:-:S04]  /*2c40*/  UISETP.NE.AND UP0, UPT, UR4, 0xd, UPT ;  /* 0x0000000d0400788c */ /* 0x000fc8000bf05270 */
[----:B------:R-:W-:Y:S02]  /*2c50*/  USEL UR5, URZ, 0x1, UP0 ;  /* 0x00000001ff057887 */ /* 0x000fe40008000000 */
[----:B------:R-:W-:Y:S02]  /*2c60*/  USEL UR4, UR4, URZ, UP0 ;  /* 0x000000ff04047287 */ /* 0x000fe40008000000 */
[----:B------:R-:W-:Y:S02]  /*2c70*/  ULOP3.LUT UR6, UR23, UR5, URZ, 0x3c, !UPT ;  /* 0x0000000517067292 */ /* 0x000fe4000f8e3cff */
[----:B------:R-:W-:-:S04]  /*2c80*/  ULEA UR5, UR4, UR31, 0x3 ;  /* 0x0000001f04057291 */ /* 0x000fc8000f8e18ff */
[----:B-1----:R-:W-:-:S04]  /*2c90*/  MOV R2, UR6 ;  /* 0x0000000600027c02 */ /* 0x002fc80008000f00 */
[----:B------:R-:W-:-:S04]  /*2ca0*/  SHF.L.U32 R2, R2, 0x1f, RZ ;  /* 0x0000001f02027819 */ /* 0x000fc800000006ff */
[----:B------:R-:W1:Y:S02]  /*2cb0*/  SYNCS.PHASECHK.TRANS64.TRYWAIT P0, [UR5], R2 ;  /* 0x00000002ff0075a7 */ /* 0x000e640008001105 */
[----:B-1----:R-:W-:Y:S05]  /*2cc0*/  @!P0 BRA `(.L_x_42) ;  /* 0x0000006800ec8947 */ /* 0x002fea0003800000 */
.L_x_159:
        /* <DEDUP_REMOVED lines=10> */
.L_x_161:
        /* <DEDUP_REMOVED lines=10> */
.L_x_163:
        /* <DEDUP_REMOVED lines=10> */
.L_x_165:
        /* <DEDUP_REMOVED lines=10> */
.L_x_167:
        /* <DEDUP_REMOVED lines=10> */
.L_x_169:
        /* <DEDUP_REMOVED lines=10> */
.L_x_171:
        /* <DEDUP_REMOVED lines=10> */
.L_x_173:
        /* <DEDUP_REMOVED lines=10> */
.L_x_175:
        /* <DEDUP_REMOVED lines=10> */
.L_x_177:
        /* <DEDUP_REMOVED lines=10> */
.L_x_179:
[----:B------:R-:W-:-:S04]  /*3310*/  UIADD3 UR4, UPT, UPT, UR4, 0x1, URZ ;  /* 0x0000000104047890 */ /* 0x000fc8000fffe0ff */
[----:B------:R-:W-:-:S04]  /*3320*/  UISETP.NE.AND UP0, UPT, UR4, 0xd, UPT ;  /* 0x0000000d0400788c */ /* 0x000fc8000bf05270 */
[----:B------:R-:W-:Y:S02]  /*3330*/  USEL UR5, URZ, 0x1, UP0 ;  /* 0x00000001ff057887 */ /* 0x000fe40008000000 */
[----:B------:R-:W-:Y:S02]  /*3340*/  USEL UR4, UR4, URZ, UP0 ;  /* 0x000000ff04047287 */ /* 0x000fe40008000000 */
[----:B------:R-:W-:Y:S02]  /*3350*/  ULOP3.LUT UR5, UR6, UR5, URZ, 0x3c, !UPT ;  /* 0x0000000506057292 */ /* 0x000fe4000f8e3cff */
[----:B------:R-:W-:-:S04]  /*3360*/  ULEA UR4, UR4, UR31, 0x3 ;  /* 0x0000001f04047291 */ /* 0x000fc8000f8e18ff */
[----:B-1----:R-:W-:Y:S02]  /*3370*/  IMAD.U32 R2, RZ, RZ, UR5 ;  /* 0x00000005ff027e24 */ /* 0x002fe4000f8e00ff */
[----:B------:R-:W-:-:S03]  /*3380*/  MOV R0, UR4 ;  /* 0x0000000400007c02 */ /* 0x000fc60008000f00 */
[----:B------:R-:W-:-:S07]  /*3390*/  SHF.L.U32 R2, R2, 0x1f, RZ ;  /* 0x0000001f02027819 */ /* 0x000fce00000006ff */
.L_x_53:
[----:B-1----:R1:W2:Y:S02]  /*33a0*/  SYNCS.PHASECHK.TRANS64.TRYWAIT P0, [R0+URZ], R2 ;  /* 0x00000002000075a7 */ /* 0x0022a400080011ff */
[----:B--2---:R-:W-:Y:S05]  /*33b0*/  @!P0 NANOSLEEP.SYNCS 0x989680 ;  /* 0x009896800000895d */ /* 0x004fea0003900000 */
[----:B------:R-:W2:Y:S02]  /*33c0*/  @!P0 SYNCS.PHASECHK.TRANS64 P0, [R0+URZ], R2 ;  /* 0x00000002000085a7 */ /* 0x000ea400080010ff */
[----:B--2---:R-:W-:Y:S05]  /*33d0*/  @P0 EXIT ;  /* 0x000000000000094d */ /* 0x004fea0003800000 */
[----:B------:R-:W-:Y:S05]  /*33e0*/  BRA `(.L_x_53) ;  /* 0xfffffffc00ec7947 */ /* 0x000fea000383ffff */
.L_x_22:
[----:B------:R-:W2:Y:S02]  /*33f0*/  S2UR UR4, SR_CgaCtaId ;  /* 0x00000000000479c3 */ /* 0x000ea40000008800 */
[----:B--2---:R-:W-:-:S04]  /*3400*/  UISETP.NE.AND UP0, UPT, UR4, URZ, UPT ;  /* 0x000000ff0400728c */ /* 0x004fc8000bf05270 */
[----:B------:R-:W-:-:S09]  /*3410*/  UISETP.NE.OR UP0, UPT, UR18, 0x1, UP0 ;  /* 0x000000011200788c */ /* 0x000fd20008705670 */
[----:B------:R-:W-:Y:S05]  /*3420*/  BRA.U UP0, `(.L_x_54) ;  /* 0x0000000100b47547 */ /* 0x000fea000b800000 */
[----:B------:R-:W2:Y:S01]  /*3430*/  S2UR UR5, SR_CgaCtaId ;  /* 0x00000000000579c3 */ /* 0x000ea20000008800 */
[----:B------:R-:W-:Y:S01]  /*3440*/  UMOV UR4, 0x400 ;  /* 0x0000040000047882 */ /* 0x000fe20000000000 */
[----:B------:R-:W-:Y:S01]  /*3450*/  HFMA2 R2, -RZ, RZ, 0, 5.9604644775390625e-08 ;  /* 0x00000001ff027431 */ /* 0x000fe200000001ff */
[----:B------:R-:W-:Y:S01]  /*3460*/  ISETP.GE.U32.AND P0, PT, R3, 0x2, PT ;  /* 0x000000020300780c */ /* 0x000fe20003f06070 */
[----:B------:R-:W-:Y:S01]  /*3470*/  IMAD.MOV.U32 R8, RZ, RZ, RZ ;  /* 0x000000ffff087224 */ /* 0x000fe200078e00ff */
[----:B--2---:R-:W-:-:S04]  /*3480*/  ULEA UR4, UR5, UR4, 0x18 ;  /* 0x0000000405047291 */ /* 0x004fc8000f8ec0ff */
[----:B------:R-:W-:Y:S02]  /*3490*/  UIADD3 UR5, UPT, UPT, UR4, 0x128, URZ ;  /* 0x0000012804057890 */ /* 0x000fe4000fffe0ff */
[----:B------:R-:W-:Y:S02]  /*34a0*/  UIADD3 UR8, UPT, UPT, UR4, 0x120, URZ ;  /* 0x0000012004087890 */ /* 0x000fe4000fffe0ff */
[----:B------:R-:W-:-:S12]  /*34b0*/  UPRMT UR5, URZ, 0x654, UR5 ;  /* 0x00000654ff057896 */ /* 0x000fd80008000005 */
.L_x_57:
[----:B------:R-:W-:Y:S01]  /*34c0*/  SHF.L.U32 R6, R2, 0x1f, RZ ;  /* 0x0000001f02067819 */ /* 0x000fe200000006ff */
[----:B------:R-:W-:Y:S02]  /*34d0*/  IMAD.U32 R4, RZ, RZ, UR8 ;  /* 0x00000008ff047e24 */ /* 0x000fe4000f8e00ff */
[----:B------:R-:W-:Y:S01]  /*34e0*/  @!P0 IMAD.MOV.U32 R5, RZ, RZ, 0x10 ;  /* 0x00000010ff058424 */ /* 0x000fe200078e00ff */
[----:B------:R-:W2:Y:S02]  /*34f0*/  SYNCS.PHASECHK.TRANS64.TRYWAIT P1, [UR4+0x128], R6 ;  /* 0x00012806ff0075a7 */ /* 0x000ea40008021104 */
[----:B------:R-:W-:-:S04]  /*3500*/  PRMT R4, R3, 0x654, R4 ;  /* 0x0000065403047816 */ /* 0x000fc80000000004 */
[----:B------:R-:W-:Y:S01]  /*3510*/  SEL R0, R4, R0, !P0 ;  /* 0x0000000004007207 */ /* 0x000fe20004000000 */
[----:B--2---:R-:W-:Y:S06]  /*3520*/  @!P1 BRA `(.L_x_55) ;  /* 0x0000006400dc9947 */ /* 0x004fec0003800000 */
.L_x_181:
[----:B------:R-:W-:Y:S01]  /*3530*/  UIADD3 UR6, UPT, UPT, UR4, 0x160, URZ ;  /* 0x0000016004067890 */ /* 0x000fe2000fffe0ff */
[----:B------:R3:W-:Y:S01]  /*3540*/  @!P0 SYNCS.ARRIVE.TRANS64.RED RZ, [R0+URZ], R5 ;  /* 0x0000000500ff89a7 */ /* 0x0007e200080004ff */
[----:B------:R-:W-:Y:S01]  /*3550*/  UIADD3 UR7, UPT, UPT, UR4, 0x120, URZ ;  /* 0x0000012004077890 */ /* 0x000fe2000fffe0ff */
[----:B------:R-:W-:-:S08]  /*3560*/  LOP3.LUT R2, R2, 0x1, RZ, 0x3c, !PT ;  /* 0x0000000102027812 */ /* 0x000fd000078e3cff */
[----:B------:R-:W-:Y:S06]  /*3570*/  UGETNEXTWORKID.BROADCAST [UR6], [UR7] ;  /* 0x00000000060073ca */ /* 0x000fec0008000100 */
[----:B---3--:R-:W-:-:S04]  /*3580*/  SHF.L.U32 R5, R8, 0x1f, RZ ;  /* 0x0000001f08057819 */ /* 0x008fc800000006ff */
[----:B------:R-:W3:Y:S02]  /*3590*/  SYNCS.PHASECHK.TRANS64.TRYWAIT P1, [UR4+0x120], R5 ;  /* 0x00012005ff0075a7 */ /* 0x000ee40008021104 */
[----:B---3--:R-:W-:Y:S05]  /*35a0*/  @!P1 BRA `(.L_x_56) ;  /* 0x0000006400d49947 */ /* 0x008fea0003800000 */
.L_x_183:
[----:B--2---:R-:W2:Y:S01]  /*35b0*/  LDS.128 R4, [UR4+0x160] ;  /* 0x00016004ff047984 */ /* 0x004ea20008000c00 */
[----:B------:R-:W-:Y:S01]  /*35c0*/  LOP3.LUT R8, R8, 0x1, RZ, 0x3c, !PT ;  /* 0x0000000108087812 */ /* 0x000fe200078e3cff */
[----:B------:R-:W-:Y:S01]  /*35d0*/  @!PT LDS RZ, [RZ] ;  /* 0x00000000fffff984 */ /* 0x000fe20000000800 */
[----:B------:R-:W-:Y:S01]  /*35e0*/  @!PT LDS RZ, [RZ] ;  /* 0x00000000fffff984 */ /* 0x000fe20000000800 */
[----:B------:R-:W-:Y:S01]  /*35f0*/  @!PT LDS RZ, [RZ] ;  /* 0x00000000fffff984 */ /* 0x000fe20000000800 */
[----:B------:R-:W-:Y:S01]  /*3600*/  @!PT LDS RZ, [RZ] ;  /* 0x00000000fffff984 */ /* 0x000fe20000000800 */
[----:B------:R3:W-:Y:S06]  /*3610*/  MEMBAR.ALL.CTA ;  /* 0x0000000000007992 */ /* 0x0007ec0000008000 */
[----:B---3--:R-:W3:Y:S02]  /*3620*/  FENCE.VIEW.ASYNC.S ;  /* 0x00000000000073c6 */ /* 0x008ee40000000000 */
[----:B---3--:R-:W-:Y:S01]  /*3630*/  SYNCS.ARRIVE.TRANS64.RED.A1T0 RZ, [UR5], RZ ;  /* 0x000000ffffff79a7 */ /* 0x008fe20008100405 */
[----:B--2---:R-:W-:-:S13]  /*3640*/  LOP3.LUT P1, RZ, R6, 0x1, RZ, 0xc0, !PT ;  /* 0x0000000106ff7812 */ /* 0x004fda000782c0ff */
[----:B------:R-:W-:Y:S05]  /*3650*/  @P1 BRA `(.L_x_57) ;  /* 0xfffffffc00981947 */ /* 0x000fea000383ffff */
[----:B------:R-:W-:-:S04]  /*3660*/  SHF.L.U32 R0, R2, 0x1f, RZ ;  /* 0x0000001f02007819 */ /* 0x000fc800000006ff */
[----:B------:R-:W2:Y:S02]  /*3670*/  SYNCS.PHASECHK.TRANS64 P0, [UR4+0x128], R0 ;  /* 0x00012800ff0075a7 */ /* 0x000ea40008001004 */
[----:B-12---:R-:W-:Y:S05]  /*3680*/  @P0 EXIT ;  /* 0x000000000000094d */ /* 0x006fea0003800000 */
[----:B------:R-:W-:-:S07]  /*3690*/  MOV R0, UR4 ;  /* 0x0000000400007c02 */ /* 0x000fce0008000f00 */
.L_x_58:
[----:B-1----:R-:W-:-:S04]  /*36a0*/  SHF.L.U32 R3, R2, 0x1f, RZ ;  /* 0x0000001f02037819 */ /* 0x002fc800000006ff */
[----:B------:R1:W2:Y:S03]  /*36b0*/  SYNCS.PHASECHK.TRANS64.TRYWAIT P0, [R0+URZ+0x128], R3 ;  /* 0x00012803000075a7 */ /* 0x0002a600080011ff */
[----:B--2---:R-:W-:Y:S05]  /*36c0*/  @!P0 NANOSLEEP.SYNCS 0x989680 ;  /* 0x009896800000895d */ /* 0x004fea0003900000 */
[----:B------:R-:W2:Y:S02]  /*36d0*/  @!P0 SYNCS.PHASECHK.TRANS64 P0, [R0+URZ+0x128], R3 ;  /* 0x00012803000085a7 */ /* 0x000ea400080010ff */
[----:B--2---:R-:W-:Y:S05]  /*36e0*/  @P0 EXIT ;  /* 0x000000000000094d */ /* 0x004fea0003800000 */
[----:B------:R-:W-:Y:S05]  /*36f0*/  BRA `(.L_x_58) ;  /* 0xfffffffc00e87947 */ /* 0x000fea000383ffff */
.L_x_54:
[----:B------:R-:W-:Y:S05]  /*3700*/  BRA.U UP4, `(.L_x_59) ;  /* 0x0000001104a47547 */ /* 0x000fea000b800000 */
[----:B------:R-:W2:Y:S01]  /*3710*/  S2UR UR4, SR_CgaCtaId ;  /* 0x00000000000479c3 */ /* 0x000ea20000008800 */
[----:B------:R-:W-:Y:S01]  /*3720*/  UMOV UR5, 0x40 ;  /* 0x0000004000057882 */ /* 0x000fe20000000000 */
[----:B------:R-:W-:Y:S01]  /*3730*/  NOP ;  /* 0x0000000000007918 */ /* 0x000fe20000000000 */
[----:B------:R-:W-:Y:S01]  /*3740*/  UMOV UR6, 0x400 ;  /* 0x0000040000067882 */ /* 0x000fe20000000000 */
[----:B--2---:R-:W-:Y:S02]  /*3750*/  ULEA UR5, UR4, UR5, 0x18 ;  /* 0x0000000504057291 */ /* 0x004fe4000f8ec0ff */
[----:B------:R-:W-:-:S07]  /*3760*/  ULEA UR6, UR4, UR6, 0x18 ;  /* 0x0000000604067291 */ /* 0x000fce000f8ec0ff */
[----:B------:R-:W2:Y:S02]  /*3770*/  LDS.U8 R3, [UR5+0x1c] ;  /* 0x00001c05ff037984 */ /* 0x000ea40008000000 */
[----:B--2---:R-:W-:-:S13]  /*3780*/  ISETP.NE.AND P0, PT, R3, RZ, PT ;  /* 0x000000ff0300720c */ /* 0x004fda0003f05270 */
[----:B------:R-:W-:Y:S05]  /*3790*/  @P0 BRA `(.L_x_60) ;  /* 0x0000000400080947 */ /* 0x000fea0003800000 */
[----:B------:R-:W-:Y:S02]  /*37a0*/  UISETP.NE.U32.AND UP1, UPT, UR38, 0x1, UPT ;  /* 0x000000012600788c */ /* 0x000fe4000bf25070 */
[----:B------:R-:W-:-:S07]  /*37b0*/  UIADD3 UR7, UPT, UPT, UR5, 0x8, URZ ;  /* 0x0000000805077890 */ /* 0x000fce000fffe0ff */
[----:B------:R-:W-:Y:S05]  /*37c0*/  BRA.U !UP1, `(.L_x_61) ;  /* 0x00000001099c7547 */ /* 0x000fea000b800000 */
[----:B------:R-:W-:Y:S01]  /*37d0*/  ELECT P0, URZ, PT ;  /* 0x0000000000ff782f */ /* 0x000fe20003800000 */
[----:B------:R-:W-:-:S12]  /*37e0*/  BSSY B0, `(.L_x_61) ;  /* 0x0000025000007945 */ /* 0x000fd80003800000 */
[----:B------:R-:W-:Y:S05]  /*37f0*/  @!P0 BRA `(.L_x_62) ;  /* 0x00000000008c8947 */ /* 0x000fea0003800000 */
[----:B------:R-:W-:-:S05]  /*3800*/  UMOV UR4, 0x10 ;  /* 0x0000001000047882 */ /* 0x000fca0000000000 */
[----:B------:R-:W-:Y:S04]  /*3810*/  DEPBAR.LE SB2, 0x36 ;  /* 0x0000ad800000791a */ /* 0x000fe80000000000 */
[----:B------:R-:W2:Y:S02]  /*3820*/  UTCATOMSWS.2CTA.FIND_AND_SET.ALIGN UP0, UR4, UR4 ;  /* 0x00000004000475e3 */ /* 0x000ea40008200800 */
[----:B--2---:R-:W-:Y:S01]  /*3830*/  MOV R10, UR4 ;  /* 0x00000004000a7c02 */ /* 0x004fe20008000f00 */
[----:B------:R-:W-:Y:S06]  /*3840*/  BRA.U UP0, `(.L_x_63) ;  /* 0x0000000100187547 */ /* 0x000fec000b800000 */
.L_x_64:
[----:B------:R-:W-:Y:S05]  /*3850*/  NANOSLEEP 0x64 ;  /* 0x000000640000795d */ /* 0x000fea0003800000 */
[----:B------:R-:W-:-:S05]  /*3860*/  UMOV UR4, 0x10 ;  /* 0x0000001000047882 */ /* 0x000fca0000000000 */
[----:B------:R-:W-:Y:S04]  /*3870*/  DEPBAR.LE SB2, 0x36 ;  /* 0x0000ad800000791a */ /* 0x000fe80000000000 */
[----:B------:R-:W2:Y:S02]  /*3880*/  UTCATOMSWS.2CTA.FIND_AND_SET.ALIGN UP0, UR4, UR4 ;  /* 0x00000004000475e3 */ /* 0x000ea40008200800 */
[----:B--2---:R-:W-:Y:S01]  /*3890*/  MOV R10, UR4 ;  /* 0x00000004000a7c02 */ /* 0x004fe20008000f00 */
[----:B------:R-:W-:Y:S05]  /*38a0*/  BRA.U !UP0, `(.L_x_64) ;  /* 0xfffffffd08e87547 */ /* 0x000fea000b83ffff */
.L_x_63:
[----:B------:R-:W2:Y:S01]  /*38b0*/  LDS R6, [UR5+0x10] ;  /* 0x00001005ff067984 */ /* 0x000ea20008000800 */
[----:B------:R-:W-:Y:S01]  /*38c0*/  IMAD.U32 R3, RZ, RZ, UR6 ;  /* 0x00000006ff037e24 */ /* 0x000fe2000f8e00ff */
[----:B------:R-:W-:-:S03]  /*38d0*/  MOV R4, UR37 ;  /* 0x0000002500047c02 */ /* 0x000fc60008000f00 */
[----:B------:R-:W-:Y:S01]  /*38e0*/  VIADD R3, R3, 0x170 ;  /* 0x0000017003037836 */ /* 0x000fe20000000000 */
[----:B--2---:R-:W-:-:S04]  /*38f0*/  SHF.L.U32 R6, R6, 0x1f, RZ ;  /* 0x0000001f06067819 */ /* 0x004fc800000006ff */
[----:B------:R-:W2:Y:S02]  /*3900*/  SYNCS.PHASECHK.TRANS64.TRYWAIT P0, [UR5+0x8], R6 ;  /* 0x00000806ff0075a7 */ /* 0x000ea40008001105 */
[----:B--2---:R-:W-:Y:S05]  /*3910*/  @P0 BRA `(.L_x_65) ;  /* 0x0000000000080947 */ /* 0x004fea0003800000 */
[----:B------:R-:W2:Y:S02]  /*3920*/  SYNCS.PHASECHK.TRANS64.TRYWAIT P0, [UR5+0x8], R6 ;  /* 0x00000806ff0075a7 */ /* 0x000ea40008001105 */
[----:B--2---:R-:W-:Y:S05]  /*3930*/  @!P0 BRA `(.L_x_66) ;  /* 0x0000006400088947 */ /* 0x004fea0003800000 */
.L_x_65:
[----:B------:R-:W-:Y:S01]  /*3940*/  PRMT R4, R4, 0x654, R3 ;  /* 0x0000065404047816 */ /* 0x000fe20000000003 */
[----:B------:R-:W-:Y:S01]  /*3950*/  HFMA2 R3, -RZ, RZ, 0, 5.9604644775390625e-08 ;  /* 0x00000001ff037431 */ /* 0x000fe200000001ff */
[----:B------:R-:W-:Y:S01]  /*3960*/  UPRMT UR4, UR37, 0x654, UR7 ;  /* 0x0000065425047896 */ /* 0x000fe20008000007 */
[----:B------:R-:W-:Y:S02]  /*3970*/  IMAD.MOV.U32 R8, RZ, RZ, 0xffff ;  /* 0x0000ffffff087424 */ /* 0x000fe400078e00ff */
[----:B--2---:R-:W-:Y:S02]  /*3980*/  IMAD.MOV.U32 R6, RZ, RZ, 0x4 ;  /* 0x00000004ff067424 */ /* 0x004fe400078e00ff */
[----:B------:R-:W-:Y:S01]  /*3990*/  IMAD.SHL.U32 R9, R10, 0x20, RZ ;  /* 0x000000200a097824 */ /* 0x000fe200078e00ff */
[----:B------:R-:W-:Y:S02]  /*39a0*/  MOV R5, UR4 ;  /* 0x0000000400057c02 */ /* 0x000fe40008000f00 */
[-C--:B------:R-:W-:Y:S01]  /*39b0*/  SHF.L.U32 R8, R8, R10.reuse, RZ ;  /* 0x0000000a08087219 */ /* 0x080fe200000006ff */
[----:B------:R2:W-:Y:S01]  /*39c0*/  SYNCS.ARRIVE.TRANS64.RED RZ, [UR4], R6 ;  /* 0x00000006ffff79a7 */ /* 0x0005e20008000404 */
[----:B------:R-:W-:Y:S01]  /*39d0*/  SHF.L.U32 R7, R3, R10, RZ ;  /* 0x0000000a03077219 */ /* 0x000fe200000006ff */
[----:B------:R2:W-:Y:S04]  /*39e0*/  STS [UR6+0x170], R9 ;  /* 0x00017009ff007988 */ /* 0x0005e80008000806 */
[----:B------:R2:W-:Y:S04]  /*39f0*/  STAS [R4.64], R10 ;  /* 0x0000000a04007dbd */ /* 0x0005e8000c0008ff */
[----:B------:R2:W-:Y:S04]  /*3a00*/  ATOMS.OR RZ, [UR5+0x14], R8 ;  /* 0x00001408ffff798c */ /* 0x0005e8000b000005 */
[----:B------:R2:W-:Y:S04]  /*3a10*/  ATOMS.OR RZ, [UR5+0x18], R7 ;  /* 0x00001807ffff798c */ /* 0x0005e8000b000005 */
[----:B------:R2:W-:Y:S02]  /*3a20*/  ATOMS.XOR RZ, [UR5+0x10], R3 ;  /* 0x00001003ffff798c */ /* 0x0005e4000b800005 */
.L_x_62:
[----:B-1----:R-:W-:Y:S05]  /*3a30*/  BSYNC B0 ;  /* 0x0000000000007941 */ /* 0x002fea0003800000 */
.L_x_61:
[----:B------:R-:W-:Y:S05]  /*3a40*/  BRA.U UP1, `(.L_x_67) ;  /* 0x00000001016c7547 */ /* 0x000fea000b800000 */
[----:B------:R-:W-:-:S03]  /*3a50*/  UMOV UR4, 0xffffffff ;  /* 0xffffffff00047882 */ /* 0x000fc60000000000 */
[----:B------:R-:W-:Y:S05]  /*3a60*/  BRA.DIV UR4, `(.L_x_68) ;  /* 0x0000006204d47947 */ /* 0x000fea000b800000 */
[----:B------:R-:W-:-:S13]  /*3a70*/  ELECT P6, URZ, PT ;  /* 0x0000000000ff782f */ /* 0x000fda00038c0000 */
.L_x_186:
[----:B------:R-:W-:Y:S05]  /*3a80*/  @!P6 BRA `(.L_x_67) ;  /* 0x00000000005ce947 */ /* 0x000fea0003800000 */
[----:B--2---:R-:W2:Y:S02]  /*3a90*/  LDS R4, [UR5+0x10] ;  /* 0x00001005ff047984 */ /* 0x004ea40008000800 */
[----:B--2---:R-:W-:-:S04]  /*3aa0*/  SHF.L.U32 R4, R4, 0x1f, RZ ;  /* 0x0000001f04047819 */ /* 0x004fc800000006ff */
[----:B------:R-:W2:Y:S02]  /*3ab0*/  SYNCS.PHASECHK.TRANS64.TRYWAIT P0, [UR5+0x8], R4 ;  /* 0x00000804ff0075a7 */ /* 0x000ea40008001105 */
[----:B--2---:R-:W-:Y:S05]  /*3ac0*/  @P0 BRA `(.L_x_69) ;  /* 0x0000000000080947 */ /* 0x004fea0003800000 */
[----:B------:R-:W2:Y:S02]  /*3ad0*/  SYNCS.PHASECHK.TRANS64.TRYWAIT P0, [UR5+0x8], R4 ;  /* 0x00000804ff0075a7 */ /* 0x000ea40008001105 */
[----:B--2---:R-:W-:Y:S05]  /*3ae0*/  @!P0 BRA `(.L_x_70) ;  /* 0x0000006000d48947 */ /* 0x004fea0003800000 */
.L_x_69:
[----:B------:R-:W3:Y:S01]  /*3af0*/  LDS R6, [UR6+0x170] ;  /* 0x00017006ff067984 */ /* 0x000ee20008000800 */
[----:B--2---:R-:W-:Y:S02]  /*3b00*/  HFMA2 R3, -RZ, RZ, 0, 5.9604644775390625e-08 ;  /* 0x00000001ff037431 */ /* 0x004fe400000001ff */
[----:B------:R-:W-:Y:S01]  /*3b10*/  IMAD.MOV.U32 R4, RZ, RZ, 0xffff ;  /* 0x0000ffffff047424 */ /* 0x000fe200078e00ff */
[----:B------:R-:W-:Y:S01]  /*3b20*/  UPRMT UR4, UR37, 0x654, UR7 ;  /* 0x0000065425047896 */ /* 0x000fe20008000007 */
[----:B---3--:R-:W-:-:S03]  /*3b30*/  IMAD.SHL.U32 R5, R6, 0x20, RZ ;  /* 0x0000002006057824 */ /* 0x008fc600078e00ff */
[-C--:B------:R-:W-:Y:S02]  /*3b40*/  SHF.L.U32 R4, R4, R6.reuse, RZ ;  /* 0x0000000604047219 */ /* 0x080fe400000006ff */
[----:B------:R-:W-:Y:S01]  /*3b50*/  SHF.L.U32 R6, R3, R6, RZ ;  /* 0x0000000603067219 */ /* 0x000fe200000006ff */
[----:B------:R3:W-:Y:S04]  /*3b60*/  STS [UR6+0x170], R5 ;  /* 0x00017005ff007988 */ /* 0x0007e80008000806 */
[----:B------:R3:W-:Y:S04]  /*3b70*/  ATOMS.OR RZ, [UR5+0x14], R4 ;  /* 0x00001404ffff798c */ /* 0x0007e8000b000005 */
[----:B------:R3:W-:Y:S01]  /*3b80*/  ATOMS.OR RZ, [UR5+0x18], R6 ;  /* 0x00001806ffff798c */ /* 0x0007e2000b000005 */
[----:B------:R-:W-:Y:S03]  /*3b90*/  SYNCS.ARRIVE.TRANS64.RED.A1T0 RZ, [UR4], RZ ;  /* 0x000000ffffff79a7 */ /* 0x000fe60008100404 */
[----:B------:R3:W-:Y:S01]  /*3ba0*/  ATOMS.XOR RZ, [UR5+0x10], R3 ;  /* 0x00001003ffff798c */ /* 0x0007e2000b800005 */
[----:B------:R-:W-:Y:S05]  /*3bb0*/  BRA `(.L_x_67) ;  /* 0x0000000000107947 */ /* 0x000fea0003800000 */
.L_x_60:
[----:B------:R-:W-:Y:S02]  /*3bc0*/  MOV R3, 0xffffffff ;  /* 0xffffffff00037802 */ /* 0x000fe40000000f00 */
[----:B------:R-:W-:-:S03]  /*3bd0*/  MOV R4, 0x3c00 ;  /* 0x00003c0000047802 */ /* 0x000fc60000000f00 */
[----:B------:R2:W-:Y:S04]  /*3be0*/  STS [UR6+0x170], R3 ;  /* 0x00017003ff007988 */ /* 0x0005e80008000806 */
[----:B-12--5:R-:W-:Y:S05]  /*3bf0*/  CALL.REL.NOINC `($__internal_1_$__cuda_sm10x_tcgen05_guardrail_trap_phase_invalid_during_alloc) ;  /* 0x0000006800847944 */ /* 0x026fea0003c00000 */
.L_x_67:
[----:B------:R-:W-:Y:S05]  /*3c00*/  WARPSYNC.ALL ;  /* 0x0000000000007948 */ /* 0x000fea0003800000 */
[----:B------:R-:W4:Y:S01]  /*3c10*/  S2UR UR20, SR_CgaCtaId ;  /* 0x00000000001479c3 */ /* 0x000f220000008800 */
[----:B------:R-:W-:Y:S01]  /*3c20*/  UMOV UR4, 0x400 ;  /* 0x0000040000047882 */ /* 0x000fe20000000000 */
[----:B------:R-:W-:-:S06]  /*3c30*/  NOP ;  /* 0x0000000000007918 */ /* 0x000fcc0000000000 */
[----:B------:R-:W-:Y:S06]  /*3c40*/  BAR.ARV 0x6, 0xa0 ;  /* 0x0182800000007b1d */ /* 0x000fec0000002000 */
[----:B------:R-:W1:Y:S01]  /*3c50*/  LDCU.64 UR6, c[0x0][0x388] ;  /* 0x00007100ff0677ac */ /* 0x000e620008000a00 */
[----:B------:R-:W-:Y:S01]  /*3c60*/  LOP3.LUT R2, R2, 0xffff, RZ, 0xc0, !PT ;  /* 0x0000ffff02027812 */ /* 0x000fe200078ec0ff */
[----:B--2---:R-:W-:Y:S01]  /*3c70*/  IMAD.MOV.U32 R8, RZ, RZ, 0x1 ;  /* 0x00000001ff087424 */ /* 0x004fe200078e00ff */
[----:B------:R-:W-:Y:S01]  /*3c80*/  LOP3.LUT R0, R0, 0xffff, RZ, 0xc0, !PT ;  /* 0x0000ffff00007812 */ /* 0x000fe200078ec0ff */
[----:B------:R-:W-:Y:S01]  /*3c90*/  UMOV UR24, URZ ;  /* 0x000000ff00187c82 */ /* 0x000fe20008000000 */
[----:B------:R-:W-:Y:S01]  /*3ca0*/  R2UR UR21, R2 ;  /* 0x00000000021572ca */ /* 0x000fe200000e0000 */
[----:B------:R-:W-:Y:S01]  /*3cb0*/  IMAD.MOV.U32 R2, RZ, RZ, RZ ;  /* 0x000000ffff027224 */ /* 0x000fe200078e00ff */
[----:B------:R-:W-:Y:S01]  /*3cc0*/  R2UR UR35, R0 ;  /* 0x00000000002372ca */ /* 0x000fe200000e0000 */
[----:B------:R-:W-:Y:S01]  /*3cd0*/  IMAD.MOV.U32 R0, RZ, RZ, RZ ;  /* 0x000000ffff007224 */ /* 0x000fe200078e00ff */
[----:B------:R-:W-:Y:S01]  /*3ce0*/  UMOV UR19, URZ ;  /* 0x000000ff00137c82 */ /* 0x000fe20008000000 */
[----:B----4-:R-:W-:-:S02]  /*3cf0*/  ULEA UR20, UR20, UR4, 0x18 ;  /* 0x0000000414147291 */ /* 0x010fc4000f8ec0ff */
[----:B------:R-:W-:Y:S02]  /*3d00*/  UISETP.NE.AND UP3, UPT, UR38, URZ, UPT ;  /* 0x000000ff2600728c */ /* 0x000fe4000bf65270 */
[----:B------:R-:W-:Y:S01]  /*3d10*/  UIADD3 UR34, UPT, UPT, UR20, 0x128, URZ ;  /* 0x0000012814227890 */ /* 0x000fe2000fffe0ff */
[----:B------:R-:W-:Y:S01]  /*3d20*/  UMOV UR32, 0x0 ;  /* 0x0000000000207882 */ /* 0x000fe20000000000 */
[----:B------:R-:W-:Y:S01]  /*3d30*/  UMOV UR33, 0x8200490 ;  /* 0x0820049000217882 */ /* 0x000fe20000000000 */
[----:B-1----:R-:W-:Y:S02]  /*3d40*/  UIADD3 UR4, UPT, UPT, UR6, 0x3f, URZ ;  /* 0x0000003f06047890 */ /* 0x002fe4000fffe0ff */
[----:B---3--:R-:W1:Y:S01]  /*3d50*/  LDS R3, [UR20+0x170] ;  /* 0x00017014ff037984 */ /* 0x008e620008000800 */
[----:B------:R-:W2:Y:S01]  /*3d60*/  LDCU UR6, c[0x0][0x390] ;  /* 0x00007200ff0677ac */ /* 0x000ea20008000800 */
[----:B------:R-:W-:Y:S02]  /*3d70*/  USHF.R.S32.HI UR5, URZ, 0x1f, UR4 ;  /* 0x0000001fff057899 */ /* 0x000fe40008011404 */
[----:B------:R-:W-:-:S02]  /*3d80*/  UPRMT UR34, URZ, 0x654, UR34 ;  /* 0x00000654ff227896 */ /* 0x000fc40008000022 */
[----:B------:R-:W-:Y:S02]  /*3d90*/  ULEA.HI UR4, UR5, UR4, URZ, 0x6 ;  /* 0x0000000405047291 */ /* 0x000fe4000f8f30ff */
[----:B------:R-:W-:Y:S02]  /*3da0*/  UIADD3 UR5, UPT, UPT, UR20, 0x4300, URZ ;  /* 0x0000430014057890 */ /* 0x000fe4000fffe0ff */
[----:B------:R-:W-:Y:S02]  /*3db0*/  USHF.R.S32.HI UR4, URZ, 0x6, UR4 ;  /* 0x00000006ff047899 */ /* 0x000fe40008011404 */
[----:B------:R-:W-:Y:S02]  /*3dc0*/  USHF.R.U32.HI UR5, URZ, 0x4, UR5 ;  /* 0x00000004ff057899 */ /* 0x000fe40008011605 */
[----:B------:R-:W-:Y:S02]  /*3dd0*/  UIMAD UR7, UR4, UR7, URZ ;  /* 0x00000007040772a4 */ /* 0x000fe4000f8e02ff */
[----:B------:R-:W-:-:S02]  /*3de0*/  UIADD3 UR4, UPT, UPT, UR20, 0x1e300, URZ ;  /* 0x0001e30014047890 */ /* 0x000fc4000fffe0ff */
[----:B------:R-:W-:Y:S02]  /*3df0*/  ULOP3.LUT UR5, UR5, 0x3fff, URZ, 0xc0, !UPT ;  /* 0x00003fff05057892 */ /* 0x000fe4000f8ec0ff */
[----:B------:R-:W-:Y:S02]  /*3e00*/  USHF.R.U32.HI UR4, URZ, 0x4, UR4 ;  /* 0x00000004ff047899 */ /* 0x000fe40008011604 */
[----:B------:R-:W-:Y:S02]  /*3e10*/  ULOP3.LUT UR22, UR5, 0x10000, URZ, 0xfc, !UPT ;  /* 0x0001000005167892 */ /* 0x000fe4000f8efcff */
[----:B------:R-:W-:Y:S02]  /*3e20*/  ULOP3.LUT UR23, UR4, 0x3fff, URZ, 0xc0, !UPT ;  /* 0x00003fff04177892 */ /* 0x000fe4000f8ec0ff */
[----:B--2---:R-:W-:Y:S02]  /*3e30*/  UIMAD UR4, UR7, UR6, URZ ;  /* 0x00000006070472a4 */ /* 0x004fe4000f8e02ff */
[----:B------:R-:W-:-:S02]  /*3e40*/  ULOP3.LUT UR23, UR23, 0x10000, URZ, 0xfc, !UPT ;  /* 0x0001000017177892 */ /* 0x000fc4000f8efcff */
[----:B------:R-:W-:Y:S02]  /*3e50*/  UIADD3 UR36, UPT, UPT, UR4, -0x1, URZ ;  /* 0xffffffff04247890 */ /* 0x000fe4000fffe0ff */
[----:B------:R-:W-:Y:S01]  /*3e60*/  UISETP.GE.AND UP4, UPT, UR4, 0x1, UPT ;  /* 0x000000010400788c */ /* 0x000fe2000bf86270 */
[----:B------:R-:W-:Y:S01]  /*3e70*/  UMOV UR30, 0x0 ;  /* 0x00000000001e7882 */ /* 0x000fe20000000000 */
[----:B------:R-:W-:Y:S01]  /*3e80*/  UMOV UR31, 0x8200490 ;  /* 0x08200490001f7882 */ /* 0x000fe20000000000 */
[----:B------:R-:W-:Y:S01]  /*3e90*/  UMOV UR28, 0x0 ;  /* 0x00000000001c7882 */ /* 0x000fe20000000000 */
[C---:B-1----:R-:W-:Y:S01]  /*3ea0*/  VIADD R5, R3.reuse, 0x40 ;  /* 0x0000004003057836 */ /* 0x042fe20000000000 */
[----:B------:R-:W-:Y:S01]  /*3eb0*/  LOP3.LUT R4, R3, 0xffff, RZ, 0xc0, !PT ;  /* 0x0000ffff03047812 */ /* 0x000fe200078ec0ff */
[----:B------:R-:W-:Y:S01]  /*3ec0*/  UMOV UR29, 0x8200490 ;  /* 0x08200490001d7882 */ /* 0x000fe20000000000 */
[----:B------:R-:W-:Y:S01]  /*3ed0*/  UMOV UR26, 0x0 ;  /* 0x00000000001a7882 */ /* 0x000fe20000000000 */
[----:B------:R-:W-:Y:S01]  /*3ee0*/  UMOV UR27, 0x8200490 ;  /* 0x08200490001b7882 */ /* 0x000fe20000000000 */
[----:B------:R-:W-:-:S05]  /*3ef0*/  LOP3.LUT R5, R5, 0xffff, RZ, 0xc0, !PT ;  /* 0x0000ffff05057812 */ /* 0x000fca00078ec0ff */
[----:B------:R1:W-:Y:S02]  /*3f00*/  STL.64 [R1], R4 ;  /* 0x0000000401007387 */ /* 0x0003e40000100a00 */
.L_x_79:
[----:B-1----:R-:W-:-:S04]  /*3f10*/  SHF.L.U32 R5, R2, 0x1f, RZ ;  /* 0x0000001f02057819 */ /* 0x002fc800000006ff */
[----:B------:R-:W1:Y:S02]  /*3f20*/  SYNCS.PHASECHK.TRANS64.TRYWAIT P0, [UR20+0x120], R5 ;  /* 0x00012005ff0075a7 */ /* 0x000e640008001114 */
[----:B-1-34-:R-:W-:Y:S05]  /*3f30*/  @!P0 BRA `(.L_x_71) ;  /* 0x0000005c00d88947 */ /* 0x01afea0003800000 */
.L_x_188:
[----:B-1----:R-:W1:Y:S01]  /*3f40*/  LDS.128 R4, [UR20+0x160] ;  /* 0x00016014ff047984 */ /* 0x002e620008000c00 */
[----:B------:R-:W-:Y:S01]  /*3f50*/  ULEA UR25, UR24, UR20, 0x3 ;  /* 0x0000001418197291 */ /* 0x000fe2000f8e18ff */
[----:B------:R-:W-:Y:S01]  /*3f60*/  @!PT LDS RZ, [RZ] ;  /* 0x00000000fffff984 */ /* 0x000fe20000000800 */
[----:B------:R-:W-:Y:S01]  /*3f70*/  @!PT LDS RZ, [RZ] ;  /* 0x00000000fffff984 */ /* 0x000fe20000000800 */
[----:B------:R-:W-:Y:S01]  /*3f80*/  @!PT LDS RZ, [RZ] ;  /* 0x00000000fffff984 */ /* 0x000fe20000000800 */
[----:B------:R-:W-:Y:S01]  /*3f90*/  @!PT LDS RZ, [RZ] ;  /* 0x00000000fffff984 */ /* 0x000fe20000000800 */
[----:B------:R2:W-:Y:S06]  /*3fa0*/  MEMBAR.ALL.CTA ;  /* 0x0000000000007992 */ /* 0x0005ec0000008000 */
[----:B--2---:R-:W2:Y:S02]  /*3fb0*/  FENCE.VIEW.ASYNC.S ;  /* 0x00000000000073c6 */ /* 0x004ea40000000000 */
[----:B--2---:R-:W-:Y:S01]  /*3fc0*/  SYNCS.ARRIVE.TRANS64.RED.A1T0 RZ, [UR34], RZ ;  /* 0x000000ffffff79a7 */ /* 0x004fe20008100422 */
[----:B-1----:R-:W-:Y:S01]  /*3fd0*/  LOP3.LUT P3, RZ, R6, 0x1, RZ, 0xc0, !PT ;  /* 0x0000000106ff7812 */ /* 0x002fe2000786c0ff */
[----:B------:R-:W-:-:S12]  /*3fe0*/  BRA.U UP3, `(.L_x_72) ;  /* 0x00000001030c7547 */ /* 0x000fd8000b800000 */
[----:B------:R-:W-:-:S04]  /*3ff0*/  SHF.L.U32 R5, R8, 0x1f, RZ ;  /* 0x0000001f08057819 */ /* 0x000fc800000006ff */
[----:B------:R-:W1:Y:S02]  /*4000*/  SYNCS.PHASECHK.TRANS64.TRYWAIT P0, [UR25+0x140], R5 ;  /* 0x00014005ff0075a7 */ /* 0x000e640008001119 */
[----:B-1----:R-:W-:Y:S05]  /*4010*/  @!P0 BRA `(.L_x_73) ;  /* 0x0000005c00b88947 */ /* 0x002fea0003800000 */
.L_x_72:
[----:B------:R-:W-:Y:S05]  /*4020*/  BRA.U UP3, `(.L_x_74) ;  /* 0x0000000503047547 */ /* 0x000fea000b800000 */
[----:B------:R-:W-:Y:S05]  /*4030*/  BRA.U !UP4, `(.L_x_75) ;  /* 0x000000010cf47547 */ /* 0x000fea000b800000 */
[----:B------:R-:W-:Y:S01]  /*4040*/  ULEA UR4, UR24, UR43, 0x2 ;  /* 0x0000002b18047291 */ /* 0x000fe2000f8e10ff */
[----:B-1----:R-:W-:-:S08]  /*4050*/  SHF.L.U32 R4, R0, 0x1f, RZ ;  /* 0x0000001f00047819 */ /* 0x002fd000000006ff */
[----:B------:R-:W5:Y:S01]  /*4060*/  LDL R5, [UR4] ;  /* 0x00000004ff057983 */ /* 0x000f620008100800 */
[----:B------:R-:W-:Y:S02]  /*4070*/  ULEA UR4, UR19, UR20, 0x3 ;  /* 0x0000001413047291 */ /* 0x000fe4000f8e18ff */
[----:B------:R-:W-:Y:S01]  /*4080*/  UPLOP3.LUT UP2, UPT, UPT, UPT, UPT, 0x40, 0x4 ;  /* 0x000000000004789c */ /* 0x000fe20003f4e870 */
[----:B------:R-:W-:-:S06]  /*4090*/  UMOV UR17, UR36 ;  /* 0x0000002400117c82 */ /* 0x000fcc0008000000 */
[----:B------:R1:W2:Y:S01]  /*40a0*/  SYNCS.PHASECHK.TRANS64.TRYWAIT P2, [UR4], R4 ;  /* 0x00000004ff0075a7 */ /* 0x0002a20008041104 */
[----:B------:R-:W-:-:S05]  /*40b0*/  UMOV UR4, UR19 ;  /* 0x0000001300047c82 */ /* 0x000fca0008000000 */
.L_x_78:
[----:B------:R-:W-:Y:S01]  /*40c0*/  ULEA UR18, UR4, UR20, 0x3 ;  /* 0x0000001404127291 */ /* 0x000fe2000f8e18ff */
[----:B--234-:R-:W-:Y:S11]  /*40d0*/  @P2 BRA `(.L_x_76) ;  /* 0x00000000000c2947 */ /* 0x01cff60003800000 */
[----:B------:R-:W-:Y:S04]  /*40e0*/  SHF.L.U32 R6, R0, 0x1f, RZ ;  /* 0x0000001f00067819 */ /* 0x000fe800000006ff */
[----:B------:R-:W2:Y:S02]  /*40f0*/  SYNCS.PHASECHK.TRANS64.TRYWAIT P0, [UR18], R6 ;  /* 0x00000006ff0075a7 */ /* 0x000ea40008001112 */
[----:B--2---:R-:W-:Y:S05]  /*4100*/  @!P0 BRA `(.L_x_77) ;  /* 0x0000005c00948947 */ /* 0x004fea0003800000 */
.L_x_76:
[----:B------:R-:W-:Y:S01]  /*4110*/  UISETP.NE.AND UP0, UPT, UR17, URZ, UPT ;  /* 0x000000ff1100728c */ /* 0x000fe2000bf05270 */
[----:B------:R-:W-:Y:S01]  /*4120*/  PLOP3.LUT P2, PT, PT, PT, PT, 0x80, 0x8 ;  /* 0x000000000008781c */ /* 0x000fe20003f4f070 */
[----:B------:R-:W-:Y:S02]  /*4130*/  UIADD3 UR5, UPT, UPT, UR4, 0x1, URZ ;  /* 0x0000000104057890 */ /* 0x000fe4000fffe0ff */
[----:B------:R-:W-:Y:S02]  /*4140*/  ULEA UR10, UR4, UR23, 0x9 ;  /* 0x00000017040a7291 */ /* 0x000fe4000f8e48ff */
[----:B------:R-:W-:Y:S01]  /*4150*/  UISETP.NE.AND UP1, UPT, UR5, 0xd, UPT ;  /* 0x0000000d0500788c */ /* 0x000fe2000bf25270 */
[----:B------:R-:W-:Y:S01]  /*4160*/  PLOP3.LUT P0, PT, PT, PT, UP0, 0x80, 0x8 ;  /* 0x000000000008781c */ /* 0x000fe20003f0f008 */
[----:B------:R-:W-:Y:S02]  /*4170*/  ULEA UR14, UR4, UR22, 0x9 ;  /* 0x00000016040e7291 */ /* 0x000fe4000f8e48ff */
[----:B------:R-:W-:Y:S02]  /*4180*/  USEL UR6, URZ, 0x1, UP1 ;  /* 0x00000001ff067887 */ /* 0x000fe40008800000 */
[----:B------:R-:W-:Y:S01]  /*4190*/  USEL UR19, UR5, URZ, UP1 ;  /* 0x000000ff05137287 */ /* 0x000fe20008800000 */
[----:B------:R-:W-:Y:S11]  /*41a0*/  ELECT P1, URZ, PT ;  /* 0x0000000000ff782f */ /* 0x000ff60003820000 */
[----:B------:R-:W-:Y:S02]  /*41b0*/  @!UPT UIADD3 URZ, UPT, UPT, URZ, URZ, URZ ;  /* 0x000000fffffff290 */ /* 0x000fe4000fffe0ff */
[C---:B-----5:R-:W-:Y:S01]  /*41c0*/  @P1 R2UR.BROADCAST UR4, R5.reuse ;  /* 0x00000000050412ca */ /* 0x060fe200008e0000 */
[----:B------:R-:W-:Y:S01]  /*41d0*/  @UP0 ULEA UR5, UR19, UR20, 0x3 ;  /* 0x0000001413050291 */ /* 0x000fe2000f8e18ff */
[----:B------:R-:W-:Y:S01]  /*41e0*/  LOP3.LUT R0, R0, UR6, RZ, 0x3c, !PT ;  /* 0x0000000600007c12 */ /* 0x000fe2000f8e3cff */
[----:B------:R-:W-:Y:S02]  /*41f0*/  UIADD3 UR8, UPT, UPT, UR10, 0x2, URZ ;  /* 0x000000020a087890 */ /* 0x000fe4000fffe0ff */
[----:B------:R-:W-:Y:S01]  /*4200*/  UIADD3 UR6, UPT, UPT, UR14, 0x2, URZ ;  /* 0x000000020e067890 */ /* 0x000fe2000fffe0ff */
[----:B-1----:R-:W-:Y:S01]  /*4210*/  @P0 SHF.L.U32 R4, R0, 0x1f, RZ ;  /* 0x0000001f00040819 */ /* 0x002fe200000006ff */
[----:B------:R-:W-:Y:S01]  /*4220*/  UIADD3 UR12, UPT, UPT, UR10, 0x4, URZ ;  /* 0x000000040a0c7890 */ /* 0x000fe2000fffe0ff */
[----:B------:R-:W-:Y:S02]  /*4230*/  UMOV UR11, 0x40004040 ;  /* 0x40004040000b7882 */ /* 0x000fe40000000000 */
[----:B------:R3:W4:Y:S01]  /*4240*/  @P0 SYNCS.PHASECHK.TRANS64.TRYWAIT P2, [UR5], R4 ;  /* 0x00000004ff0005a7 */ /* 0x0007220008041105 */
[----:B------:R-:W-:Y:S11]  /*4250*/  ELECT P0, URZ, PT ;  /* 0x0000000000ff782f */ /* 0x000ff60003800000 */
[----:B------:R-:W-:Y:S02]  /*4260*/  @!UPT UIADD3 URZ, UPT, UPT, URZ, URZ, URZ ;  /* 0x000000fffffff290 */ /* 0x000fe4000fffe0ff */
[C---:B------:R-:W-:Y:S02]  /*4270*/  @P0 R2UR.BROADCAST UR16, R5.reuse ;  /* 0x00000000051002ca */ /* 0x040fe400008e0000 */
[----:B------:R-:W-:Y:S01]  /*4280*/  ELECT P0, URZ, PT ;  /* 0x0000000000ff782f */ /* 0x000fe20003800000 */
[----:B------:R-:W-:Y:S01]  /*4290*/  UMOV UR15, 0x40004040 ;  /* 0x40004040000f7882 */ /* 0x000fe20000000000 */
[----:B------:R-:W-:Y:S01]  /*42a0*/  UMOV UR9, 0x40004040 ;  /* 0x4000404000097882 */ /* 0x000fe20000000000 */
[----:B------:R1:W-:Y:S01]  /*42b0*/  UTCHMMA.2CTA gdesc[UR14], gdesc[UR10], tmem[UR4], tmem[UR32], idesc[UR33], UP2 ;  /* 0x00ff200a0e0075ea */ /* 0x0003e20009200004 */
[----:B------:R-:W-:Y:S01]  /*42c0*/  UPLOP3.LUT UP2, UPT, UPT, UPT, UPT, 0x80, 0x8 ;  /* 0x000000000008789c */ /* 0x000fe20003f4f070 */
[----:B------:R-:W-:Y:S01]  /*42d0*/  UMOV UR7, 0x40004040 ;  /* 0x4000404000077882 */ /* 0x000fe20000000000 */
[----:B------:R-:W-:Y:S01]  /*42e0*/  UMOV UR13, 0x40004040 ;  /* 0x40004040000d7882 */ /* 0x000fe20000000000 */
[----:B------:R-:W-:Y:S04]  /*42f0*/  UMOV UR5, 0x40004040 ;  /* 0x4000404000057882 */ /* 0x000fe80000000000 */
[----:B------:R2:W-:Y:S01]  /*4300*/  UTCHMMA.2CTA gdesc[UR6], gdesc[UR8], tmem[UR16], tmem[UR30], idesc[UR31], UPT ;  /* 0x00ff1e08060075ea */ /* 0x0005e2000ba00010 */
[----:B-1----:R-:W-:Y:S01]  /*4310*/  UIADD3 UR4, UPT, UPT, UR14, 0x4, URZ ;  /* 0x000000040e047890 */ /* 0x002fe2000fffe0ff */
[C---:B------:R-:W-:Y:S02]  /*4320*/  @P0 R2UR.BROADCAST UR15, R5.reuse ;  /* 0x00000000050f02ca */ /* 0x040fe400008e0000 */
[----:B------:R-:W-:Y:S01]  /*4330*/  ELECT P0, URZ, PT ;  /* 0x0000000000ff782f */ /* 0x000fe20003800000 */
[----:B------:R-:W-:Y:S02]  /*4340*/  UIADD3 UR10, UPT, UPT, UR10, 0x6, URZ ;  /* 0x000000060a0a7890 */ /* 0x000fe4000fffe0ff */
[----:B--2---:R-:W-:Y:S10]  /*4350*/  UIADD3 UR6, UPT, UPT, UR14, 0x6, URZ ;  /* 0x000000060e067890 */ /* 0x004ff4000fffe0ff */
[----:B------:R-:W-:Y:S01]  /*4360*/  @P0 R2UR.BROADCAST UR9, R5 ;  /* 0x00000000050902ca */ /* 0x000fe200008e0000 */
[----:B------:R-:W-:Y:S01]  /*4370*/  UIADD3 UR8, UPT, UPT, UR18, 0x68, URZ ;  /* 0x0000006812087890 */ /* 0x000fe2000fffe0ff */
[----:B------:R1:W-:Y:S11]  /*4380*/  UTCHMMA.2CTA gdesc[UR4], gdesc[UR12], tmem[UR15], tmem[UR28], idesc[UR29], UPT ;  /* 0x00ff1c0c040075ea */ /* 0x0003f6000ba0000f */
[----:B------:R3:W-:Y:S01]  /*4390*/  UTCHMMA.2CTA gdesc[UR6], gdesc[UR10], tmem[UR9], tmem[UR26], idesc[UR27], UPT ;  /* 0x00ff1a0a060075ea */ /* 0x0007e2000ba00009 */
[----:B------:R3:W-:Y:S01]  /*43a0*/  UTCBAR.2CTA.MULTICAST [UR8], URZ, UR21 ;  /* 0x000000ff080073e9 */ /* 0x0007e20008200815 */
[----:B-1----:R-:W-:Y:S02]  /*43b0*/  UIADD3 UR4, UPT, UPT, UR17, 0x1, URZ ;  /* 0x0000000111047890 */ /* 0x002fe4000fffe0ff */
[----:B------:R-:W-:Y:S02]  /*43c0*/  UIADD3 UR5, UPT, UPT, UR17, -0x1, URZ ;  /* 0xffffffff11057890 */ /* 0x000fe4000fffe0ff */
[----:B------:R-:W-:Y:S03]  /*43d0*/  UISETP.GT.U32.AND UP0, UPT, UR4, 0x1, UPT ;  /* 0x000000010400788c */ /* 0x000fe6000bf04070 */
[----:B------:R-:W-:Y:S02]  /*43e0*/  UMOV UR4, UR19 ;  /* 0x0000001300047c82 */ /* 0x000fe40008000000 */
[----:B------:R-:W-:Y:S04]  /*43f0*/  UMOV UR17, UR5 ;  /* 0x0000000500117c82 */ /* 0x000fe80008000000 */
[----:B------:R-:W-:Y:S05]  /*4400*/  BRA.U UP0, `(.L_x_78) ;  /* 0xfffffffd002c7547 */ /* 0x000fea000b83ffff */
.L_x_75:
[----:B------:R-:W-:-:S09]  /*4410*/  UIADD3 UR4, UPT, UPT, UR25, 0x130, URZ ;  /* 0x0000013019047890 */ /* 0x000fd2000fffe0ff */
[----:B------:R2:W-:Y:S01]  /*4420*/  UTCBAR.2CTA.MULTICAST [UR4], URZ, UR35 ;  /* 0x000000ff040073e9 */ /* 0x0005e20008200823 */
[----:B------:R-:W-:Y:S02]  /*4430*/  NOP ;  /* 0x0000000000007918 */ /* 0x000fe40000000000 */
.L_x_74:
[----:B--2---:R-:W-:Y:S01]  /*4440*/  UIADD3 UR4, UPT, UPT, UR24, 0x1, URZ ;  /* 0x0000000118047890 */ /* 0x004fe2000fffe0ff */
[----:B------:R-:W-:-:S03]  /*4450*/  LOP3.LUT R2, R2, 0x1, RZ, 0x3c, !PT ;  /* 0x0000000102027812 */ /* 0x000fc600078e3cff */
[----:B------:R-:W-:-:S04]  /*4460*/  UISETP.NE.AND UP0, UPT, UR4, 0x2, UPT ;  /* 0x000000020400788c */ /* 0x000fc8000bf05270 */
[----:B------:R-:W-:Y:S02]  /*4470*/  USEL UR5, URZ, 0x1, UP0 ;  /* 0x00000001ff057887 */ /* 0x000fe40008000000 */
[----:B------:R-:W-:-:S04]  /*4480*/  USEL UR24, UR4, URZ, UP0 ;  /* 0x000000ff04187287 */ /* 0x000fc80008000000 */
[----:B------:R-:W-:Y:S01]  /*4490*/  LOP3.LUT R8, R8, UR5, RZ, 0x3c, !PT ;  /* 0x0000000508087c12 */ /* 0x000fe2000f8e3cff */
[----:B------:R-:W-:Y:S07]  /*44a0*/  @P3 BRA `(.L_x_79) ;  /* 0xfffffff800983947 */ /* 0x000fee000383ffff */
[----:B---3--:R-:W2:Y:S01]  /*44b0*/  S2UR UR8, SR_CgaCtaId ;  /* 0x00000000000879c3 */ /* 0x008ea20000008800 */
[----:B------:R-:W-:Y:S01]  /*44c0*/  ELECT P0, URZ, PT ;  /* 0x0000000000ff782f */ /* 0x000fe20003800000 */
[----:B------:R-:W-:Y:S01]  /*44d0*/  HFMA2 R0, -RZ, RZ, 0, 5.9604644775390625e-08 ;  /* 0x00000001ff007431 */ /* 0x000fe200000001ff */
[----:B------:R-:W-:-:S05]  /*44e0*/  UMOV UR4, 0x40 ;  /* 0x0000004000047882 */ /* 0x000fca0000000000 */
[----:B------:R-:W-:Y:S01]  /*44f0*/  UVIRTCOUNT.DEALLOC.SMPOOL 0x80 ;  /* 0x000000800000784c */ /* 0x000fe20000000000 */
[----:B------:R-:W-:Y:S02]  /*4500*/  UISETP.NE.AND UP0, UPT, UR38, URZ, UPT ;  /* 0x000000ff2600728c */ /* 0x000fe4000bf05270 */
[----:B--2---:R-:W-:-:S09]  /*4510*/  ULEA UR8, UR8, UR4, 0x18 ;  /* 0x0000000408087291 */ /* 0x004fd2000f8ec0ff */
[----:B------:R2:W-:Y:S01]  /*4520*/  @P0 STS.U8 [UR8+0x1c], R0 ;  /* 0x00001c00ff000988 */ /* 0x0005e20008000008 */
[----:B------:R-:W-:Y:S05]  /*4530*/  BRA.U UP0, `(.L_x_80) ;  /* 0x0000000100587547 */ /* 0x000fea000b800000 */
[----:B------:R-:W-:Y:S01]  /*4540*/  UIADD3 UR5, UPT, UPT, UR20, 0x140, URZ ;  /* 0x0000014014057890 */ /* 0x000fe2000fffe0ff */
[----:B------:R-:W-:-:S03]  /*4550*/  SHF.L.U32 R2, R8, 0x1f, RZ ;  /* 0x0000001f08027819 */ /* 0x000fc600000006ff */
[----:B------:R-:W-:-:S09]  /*4560*/  ULEA UR4, UR24, UR5, 0x3 ;  /* 0x0000000518047291 */ /* 0x000fd2000f8e18ff */
[----:B------:R-:W3:Y:S02]  /*4570*/  SYNCS.PHASECHK.TRANS64.TRYWAIT P0, [UR4], R2 ;  /* 0x00000002ff0075a7 */ /* 0x000ee40008001104 */
[----:B---3--:R-:W-:Y:S05]  /*4580*/  @!P0 BRA `(.L_x_81) ;  /* 0x00000058008c8947 */ /* 0x008fea0003800000 */
.L_x_192:
[----:B------:R-:W-:-:S04]  /*4590*/  UIADD3 UR4, UPT, UPT, UR24, 0x1, URZ ;  /* 0x0000000118047890 */ /* 0x000fc8000fffe0ff */
[----:B------:R-:W-:-:S04]  /*45a0*/  UISETP.NE.AND UP1, UPT, UR4, 0x2, UPT ;  /* 0x000000020400788c */ /* 0x000fc8000bf25270 */
[----:B------:R-:W-:Y:S02]  /*45b0*/  USEL UR6, URZ, 0x1, UP1 ;  /* 0x00000001ff067887 */ /* 0x000fe40008800000 */
[----:B------:R-:W-:-:S04]  /*45c0*/  USEL UR4, UR4, URZ, UP1 ;  /* 0x000000ff04047287 */ /* 0x000fc80008800000 */
[----:B------:R-:W-:Y:S01]  /*45d0*/  ULEA UR4, UR4, UR5, 0x3 ;  /* 0x0000000504047291 */ /* 0x000fe2000f8e18ff */
[----:B--2---:R-:W-:-:S04]  /*45e0*/  LOP3.LUT R2, R8, UR6, RZ, 0x3c, !PT ;  /* 0x0000000608027c12 */ /* 0x004fc8000f8e3cff */
[----:B------:R-:W-:Y:S01]  /*45f0*/  SHF.L.U32 R2, R2, 0x1f, RZ ;  /* 0x0000001f02027819 */ /* 0x000fe200000006ff */
[----:B------:R-:W-:-:S04]  /*4600*/  IMAD.U32 R0, RZ, RZ, UR4 ;  /* 0x00000004ff007e24 */ /* 0x000fc8000f8e00ff */
[----:B------:R2:W3:Y:S03]  /*4610*/  SYNCS.PHASECHK.TRANS64.TRYWAIT P0, [R0+URZ], R2 ;  /* 0x00000002000075a7 */ /* 0x0004e600080011ff */
[----:B---3--:R-:W-:Y:S05]  /*4620*/  @!P0 NANOSLEEP.SYNCS 0x989680 ;  /* 0x009896800000895d */ /* 0x008fea0003900000 */
[----:B------:R-:W3:Y:S02]  /*4630*/  @!P0 SYNCS.PHASECHK.TRANS64 P0, [R0+URZ], R2 ;  /* 0x00000002000085a7 */ /* 0x000ee400080010ff */
[----:B---3--:R-:W-:Y:S05]  /*4640*/  @P0 BRA `(.L_x_82) ;  /* 0x0000000000200947 */ /* 0x008fea0003800000 */
.L_x_83:
[----:B---3--:R3:W1:Y:S02]  /*4650*/  SYNCS.PHASECHK.TRANS64.TRYWAIT P0, [R0+URZ], R2 ;  /* 0x00000002000075a7 */ /* 0x00866400080011ff */
[----:B-1----:R-:W-:Y:S05]  /*4660*/  @!P0 NANOSLEEP.SYNCS 0x989680 ;  /* 0x009896800000895d */ /* 0x002fea0003900000 */
[----:B------:R-:W1:Y:S02]  /*4670*/  @!P0 SYNCS.PHASECHK.TRANS64 P0, [R0+URZ], R2 ;  /* 0x00000002000085a7 */ /* 0x000e6400080010ff */
[----:B-1----:R-:W-:Y:S05]  /*4680*/  @!P0 BRA `(.L_x_83) ;  /* 0xfffffffc00f08947 */ /* 0x002fea000383ffff */
[----:B------:R-:W-:Y:S05]  /*4690*/  BRA `(.L_x_82) ;  /* 0x00000000000c7947 */ /* 0x000fea0003800000 */
.L_x_80:
[----:B------:R-:W-:-:S04]  /*46a0*/  UIADD3 UR4, UPT, UPT, UR20, 0x150, URZ ;  /* 0x0000015014047890 */ /* 0x000fc8000fffe0ff */
[----:B------:R-:W-:-:S09]  /*46b0*/  UPRMT UR4, UR37, 0x654, UR4 ;  /* 0x0000065425047896 */ /* 0x000fd20008000004 */
[----:B------:R-:W-:Y:S03]  /*46c0*/  SYNCS.ARRIVE.TRANS64.RED.A1T0 RZ, [UR4], RZ ;  /* 0x000000ffffff79a7 */ /* 0x000fe60008100404 */
.L_x_82:
[----:B--23--:R-:W-:Y:S01]  /*46d0*/  SHF.L.U32 R2, RZ, 0x1f, RZ ;  /* 0x0000001fff027819 */ /* 0x00cfe200000006ff */
[----:B------:R-:W-:Y:S01]  /*46e0*/  UIADD3 UR4, UPT, UPT, UR20, 0x150, URZ ;  /* 0x0000015014047890 */ /* 0x000fe2000fffe0ff */
[----:B------:R-:W-:Y:S02]  /*46f0*/  PLOP3.LUT P0, PT, PT, PT, UP0, 0x80, 0x8 ;  /* 0x000000000008781c */ /* 0x000fe40003f0f008 */
[----:B------:R-:W2:Y:S02]  /*4700*/  SYNCS.PHASECHK.TRANS64.TRYWAIT P1, [UR20+0x150], R2 ;  /* 0x00015002ff0075a7 */ /* 0x000ea40008021114 */
[----:B--2---:R-:W-:Y:S09]  /*4710*/  @!P1 BRA `(.L_x_84) ;  /* 0x0000005800409947 */ /* 0x004ff20003800000 */
.L_x_194:
[----:B------:R-:W-:Y:S01]  /*4720*/  @!UP0 UPRMT UR4, UR37, 0x654, UR4 ;  /* 0x0000065425048896 */ /* 0x000fe20008000004 */
[----:B------:R-:W-:Y:S01]  /*4730*/  LOP3.LUT R3, R3, 0xffff, RZ, 0xc0, !PT ;  /* 0x0000ffff03037812 */ /* 0x000fe200078ec0ff */
[----:B--2---:R-:W-:-:S03]  /*4740*/  IMAD.MOV.U32 R2, RZ, RZ, 0xffff ;  /* 0x0000ffffff027424 */ /* 0x004fc600078e00ff */
[----:B------:R-:W-:-:S04]  /*4750*/  SHF.R.U32.HI R3, RZ, 0x5, R3 ;  /* 0x00000005ff037819 */ /* 0x000fc80000011603 */
[----:B------:R-:W-:Y:S01]  /*4760*/  @!P0 SYNCS.ARRIVE.TRANS64.RED.A1T0 RZ, [UR4], RZ ;  /* 0x000000ffffff89a7 */ /* 0x000fe20008100404 */
[----:B------:R-:W-:Y:S01]  /*4770*/  NOP ;  /* 0x0000000000007918 */ /* 0x000fe20000000000 */
[----:B------:R-:W2:Y:S01]  /*4780*/  LDS R0, [UR8+0x14] ;  /* 0x00001408ff007984 */ /* 0x000ea20008000800 */
[----:B------:R-:W-:-:S04]  /*4790*/  SHF.L.U32 R2, R2, R3, RZ ;  /* 0x0000000302027219 */ /* 0x000fc800000006ff */
[----:B--2---:R-:W-:-:S04]  /*47a0*/  LOP3.LUT R0, R0, R2, RZ, 0xc0, !PT ;  /* 0x0000000200007212 */ /* 0x004fc800078ec0ff */
[----:B------:R-:W-:Y:S01]  /*47b0*/  ISETP.NE.AND P0, PT, R0, R2, PT ;  /* 0x000000020000720c */ /* 0x000fe20003f05270 */
[----:B------:R-:W-:-:S05]  /*47c0*/  IMAD.MOV.U32 R0, RZ, RZ, 0x1 ;  /* 0x00000001ff007424 */ /* 0x000fca00078e00ff */
[----:B------:R-:W-:-:S07]  /*47d0*/  SHF.L.U32 R0, R0, R3, RZ ;  /* 0x0000000300007219 */ /* 0x000fce00000006ff */
[----:B------:R-:W-:Y:S05]  /*47e0*/  @P0 BRA `(.L_x_85) ;  /* 0x00000000005c0947 */ /* 0x000fea0003800000 */
[----:B------:R-:W2:Y:S02]  /*47f0*/  LDS R3, [UR8+0x18] ;  /* 0x00001808ff037984 */ /* 0x000ea40008000800 */
[----:B--2---:R-:W-:-:S04]  /*4800*/  LOP3.LUT R3, R3, R0, RZ, 0xc0, !PT ;  /* 0x0000000003037212 */ /* 0x004fc800078ec0ff */
[----:B------:R-:W-:-:S13]  /*4810*/  ISETP.NE.AND P0, PT, R3, R0, PT ;  /* 0x000000000300720c */ /* 0x000fda0003f05270 */
[----:B------:R-:W-:Y:S05]  /*4820*/  @P0 BRA `(.L_x_86) ;  /* 0x0000000000400947 */ /* 0x000fea0003800000 */
[----:B------:R-:W-:Y:S01]  /*4830*/  R2UR UR4, R2 ;  /* 0x00000000020472ca */ /* 0x000fe200000e0000 */
[----:B------:R-:W2:Y:S01]  /*4840*/  S2R R3, SR_LANEID ;  /* 0x0000000000037919 */ /* 0x000ea20000000000 */
[----:B------:R-:W-:-:S04]  /*4850*/  LOP3.LUT R0, RZ, R0, RZ, 0x33, !PT ;  /* 0x00000000ff007212 */ /* 0x000fc800078e33ff */
[----:B------:R-:W3:Y:S07]  /*4860*/  REDUX UR6, R0 ;  /* 0x00000000000673c4 */ /* 0x000eee0000000000 */
[----:B------:R-:W-:-:S03]  /*4870*/  ULOP3.LUT UR5, URZ, UR4, URZ, 0x33, !UPT ;  /* 0x00000004ff057292 */ /* 0x000fc6000f8e33ff */
[----:B------:R-:W-:Y:S02]  /*4880*/  VOTEU.ANY UR4, UPT, PT ;  /* 0x0000000000047886 */ /* 0x000fe400038e0100 */
[----:B------:R-:W-:Y:S01]  /*4890*/  UFLO.U32 UR4, UR4 ;  /* 0x00000004000472bd */ /* 0x000fe200080e0000 */
[----:B------:R-:W-:-:S04]  /*48a0*/  IMAD.U32 R2, RZ, RZ, UR5 ;  /* 0x00000005ff027e24 */ /* 0x000fc8000f8e00ff */
[----:B------:R-:W1:Y:S02]  /*48b0*/  REDUX UR7, R2 ;  /* 0x00000000020773c4 */ /* 0x000e640000000000 */
[----:B------:R1:W-:Y:S01]  /*48c0*/  UTCATOMSWS.AND URZ, UR5 ;  /* 0x0000000500ff79e3 */ /* 0x0003e20008000000 */
[----:B---3--:R-:W-:Y:S01]  /*48d0*/  IMAD.U32 R0, RZ, RZ, UR6 ;  /* 0x00000006ff007e24 */ /* 0x008fe2000f8e00ff */
[----:B--2---:R-:W-:Y:S01]  /*48e0*/  ISETP.EQ.U32.AND P0, PT, R3, UR4, PT ;  /* 0x0000000403007c0c */ /* 0x004fe2000bf02070 */
[----:B-1----:R-:W-:-:S12]  /*48f0*/  IMAD.U32 R2, RZ, RZ, UR7 ;  /* 0x00000007ff027e24 */ /* 0x002fd8000f8e00ff */
[----:B------:R1:W-:Y:S04]  /*4900*/  @P0 ATOMS.AND RZ, [UR8+0x14], R2 ;  /* 0x00001402ffff098c */ /* 0x0003e8000a800008 */
[----:B------:R1:W-:Y:S01]  /*4910*/  @P0 ATOMS.AND RZ, [UR8+0x18], R0 ;  /* 0x00001800ffff098c */ /* 0x0003e2000a800008 */
[----:B------:R-:W-:Y:S05]  /*4920*/  BRA `(.L_x_87) ;  /* 0x0000000000147947 */ /* 0x000fea0003800000 */
.L_x_86:
[----:B------:R-:W-:Y:S02]  /*4930*/  MOV R2, 0x4950 ;  /* 0x0000495000027802 */ /* 0x000fe40000000f00 */
[----:B-1--45:R-:W-:Y:S05]  /*4940*/  CALL.REL.NOINC `($__internal_0_$__cuda_sm10x_tcgen05_guardrail_trap_col_being_dealloced_not_returned_by_alloc) ;  /* 0x0000005c00247944 */ /* 0x032fea0003c00000 */
[----:B------:R-:W-:Y:S05]  /*4950*/  BRA `(.L_x_87) ;  /* 0x0000000000087947 */ /* 0x000fea0003800000 */
.L_x_85:
[----:B------:R-:W-:Y:S02]  /*4960*/  MOV R2, 0x4980 ;  /* 0x0000498000027802 */ /* 0x000fe40000000f00 */
[----:B-1--45:R-:W-:Y:S05]  /*4970*/  CALL.REL.NOINC `($__internal_2_$__cuda_sm10x_tcgen05_guardrail_trap_unallocated_columns_being_dealloced) ;  /* 0x0000005c00307944 */ /* 0x032fea0003c00000 */
.L_x_87:
[----:B------:R-:W-:Y:S01]  /*4980*/  NOP ;  /* 0x0000000000007918 */ /* 0x000fe20000000000 */
[----:B------:R-:W-:Y:S05]  /*4990*/  EXIT ;  /* 0x000000000000794d */ /* 0x000fea0003800000 */
.L_x_59:
[----:B------:R-:W-:-:S09]  /*49a0*/  UISETP.NE.OR UP0, UPT, UR18, 0x3, !UP3 ;  /* 0x000000031200788c */ /* 0x000fd2000df05670 */
[----:B------:R-:W-:Y:S05]  /*49b0*/  BRA.U UP0, `(.L_x_88) ;  /* 0x00000015002c7547 */ /* 0x000fea000b800000 */
[----:B------:R-:W2:Y:S01]  /*49c0*/  LDCU.64 UR4, c[0x0][0x888] ;  /* 0x00011100ff0477ac */ /* 0x000ea20008000a00 */
[----:B------:R-:W3:Y:S01]  /*49d0*/  S2UR UR10, SR_CgaCtaId ;  /* 0x00000000000a79c3 */ /* 0x000ee20000008800 */
[----:B------:R-:W-:Y:S01]  /*49e0*/  HFMA2 R10, -RZ, RZ, 0, 5.9604644775390625e-08 ;  /* 0x00000001ff0a7431 */ /* 0x000fe200000001ff */
[----:B------:R-:W-:Y:S01]  /*49f0*/  MOV R9, RZ ;  /* 0x000000ff00097202 */ /* 0x000fe20000000f00 */
[----:B------:R-:W4:Y:S01]  /*4a00*/  LDCU UR49, c[0x0][0x370] ;  /* 0x00006e00ff3177ac */ /* 0x000f220008000800 */
[----:B------:R-:W-:Y:S01]  /*4a10*/  HFMA2 R0, -RZ, RZ, 0, 0.00048828125 ;  /* 0x00001000ff007431 */ /* 0x000fe200000001ff */
[----:B------:R-:W4:Y:S03]  /*4a20*/  LDCU.128 UR52, c[0x0][0xb10] ;  /* 0x00016200ff3477ac */ /* 0x000f260008000c00 */
[----:B------:R-:W1:Y:S01]  /*4a30*/  LDC.64 R12, c[0x0][0x348] ;  /* 0x0000d200ff0c7b82 */ /* 0x000e620000000a00 */
[----:B------:R-:W3:Y:S01]  /*4a40*/  LDCU UR38, c[0x0][0x374] ;  /* 0x00006e80ff2677ac */ /* 0x000ee20008000800 */
[----:B------:R-:W3:Y:S01]  /*4a50*/  LDCU.64 UR46, c[0x0][0x890] ;  /* 0x00011200ff2e77ac */ /* 0x000ee20008000a00 */
[----:B--2---:R-:W-:Y:S01]  /*4a60*/  UISETP.NE.U32.AND UP0, UPT, UR4, URZ, UPT ;  /* 0x000000ff0400728c */ /* 0x004fe2000bf05070 */
[----:B------:R-:W2:Y:S01]  /*4a70*/  LDCU UR30, c[0x0][0xb0c] ;  /* 0x00016180ff1e77ac */ /* 0x000ea20008000800 */
[----:B------:R-:W1:Y:S01]  /*4a80*/  LDCU UR68, c[0x0][0xb20] ;  /* 0x00016400ff4477ac */ /* 0x000e620008000800 */
[----:B------:R-:W1:Y:S01]  /*4a90*/  LDCU UR4, c[0x0][0xb30] ;  /* 0x00016600ff0477ac */ /* 0x000e620008000800 */
[----:B------:R-:W1:Y:S01]  /*4aa0*/  LDCU.128 UR56, c[0x0][0x980] ;  /* 0x00013000ff3877ac */ /* 0x000e620008000c00 */
[----:B------:R-:W-:Y:S01]  /*4ab0*/  UMOV UR31, 0x400 ;  /* 0x00000400001f7882 */ /* 0x000fe20000000000 */
[----:B----4-:R-:W-:-:S02]  /*4ac0*/  UIMAD.WIDE.U32 UR6, UR49, UR52, URZ ;  /* 0x00000034310672a5 */ /* 0x010fc4000f8e00ff */
[----:B---3--:R-:W-:Y:S02]  /*4ad0*/  UIMAD.WIDE.U32 UR8, UR38, UR55, URZ ;  /* 0x00000037260872a5 */ /* 0x008fe4000f8e00ff */
[----:B------:R-:W-:Y:S02]  /*4ae0*/  UISETP.NE.AND.EX UP6, UPT, UR5, URZ, UPT, UP0 ;  /* 0x000000ff0500728c */ /* 0x000fe4000bfc5300 */
[----:B------:R-:W-:Y:S02]  /*4af0*/  ULEA UR31, UR10, UR31, 0x18 ;  /* 0x0000001f0a1f7291 */ /* 0x000fe4000f8ec0ff */
[----:B------:R-:W-:Y:S02]  /*4b00*/  UISETP.NE.AND UP0, UPT, UR39, 0x1, UPT ;  /* 0x000000012700788c */ /* 0x000fe4000bf05270 */
[----:B------:R-:W-:Y:S02]  /*4b10*/  UISETP.NE.U32.AND UP0, UPT, UR46, URZ, UPT ;  /* 0x000000ff2e00728c */ /* 0x000fe4000bf05070 */
[----:B------:R-:W-:-:S02]  /*4b20*/  UIADD3 UR61, UPT, UPT, UR31, 0xe8, URZ ;  /* 0x000000e81f3d7890 */ /* 0x000fc4000fffe0ff */
[----:B------:R-:W-:Y:S02]  /*4b30*/  UIADD3 UR60, UPT, UPT, UR31, 0x128, URZ ;  /* 0x000001281f3c7890 */ /* 0x000fe4000fffe0ff */
[----:B------:R-:W-:Y:S02]  /*4b40*/  UIADD3 UR41, UPT, UPT, UR31, 0xd0, URZ ;  /* 0x000000d01f297890 */ /* 0x000fe4000fffe0ff */
[----:B------:R-:W-:Y:S02]  /*4b50*/  UIADD3 UR33, UPT, UPT, UR31, 0xd8, URZ ;  /* 0x000000d81f217890 */ /* 0x000fe4000fffe0ff */
[----:B------:R-:W-:Y:S02]  /*4b60*/  UIADD3 UR25, UPT, UPT, UR31, 0xe0, URZ ;  /* 0x000000e01f197890 */ /* 0x000fe4000fffe0ff */
[----:B------:R-:W-:Y:S02]  /*4b70*/  UISETP.GE.AND UP3, UPT, UR39, 0x1, UPT ;  /* 0x000000012700788c */ /* 0x000fe4000bf66270 */
[----:B------:R-:W-:Y:S01]  /*4b80*/  UISETP.NE.AND.EX UP5, UPT, UR47, URZ, UPT, UP0 ;  /* 0x000000ff2f00728c */ /* 0x000fe2000bfa5300 */
[----:B------:R-:W-:Y:S01]  /*4b90*/  UMOV UR66, UR7 ;  /* 0x0000000700427c82 */ /* 0x000fe20008000000 */
[----:B------:R-:W-:Y:S01]  /*4ba0*/  UMOV UR65, UR9 ;  /* 0x0000000900417c82 */ /* 0x000fe20008000000 */
[----:B--2---:R-:W-:-:S02]  /*4bb0*/  UISETP.NE.AND UP3, UPT, UR30, 0x1, UPT ;  /* 0x000000011e00788c */ /* 0x004fc4000bf65270 */
[----:B------:R-:W-:Y:S02]  /*4bc0*/  UISETP.NE.AND UP0, UPT, UR54, 0x1, UPT ;  /* 0x000000013600788c */ /* 0x000fe4000bf05270 */
[----:B------:R-:W-:Y:S01]  /*4bd0*/  UPLOP3.LUT UP2, UPT, UPT, UPT, UPT, 0x40, 0x4 ;  /* 0x000000000004789c */ /* 0x000fe20003f4e870 */
[----:B------:R-:W2:Y:S01]  /*4be0*/  LDCU.64 UR22, c[0x0][0xb28] ;  /* 0x00016500ff1677ac */ /* 0x000ea20008000a00 */
[----:B------:R-:W3:Y:S01]  /*4bf0*/  LDCU.64 UR50, c[0x0][0x990] ;  /* 0x00013200ff3277ac */ /* 0x000ee20008000a00 */
[----:B------:R-:W-:Y:S02]  /*4c00*/  UPRMT UR61, UR10, 0x654, UR61 ;  /* 0x000006540a3d7896 */ /* 0x000fe4000800003d */
[----:B------:R-:W-:Y:S02]  /*4c10*/  UPRMT UR60, URZ, 0x654, UR60 ;  /* 0x00000654ff3c7896 */ /* 0x000fe4000800003c */
[----:B------:R-:W-:Y:S02]  /*4c20*/  UPRMT UR64, UR10, 0x654, UR41 ;  /* 0x000006540a407896 */ /* 0x000fe40008000029 */
[----:B------:R-:W-:-:S02]  /*4c30*/  UPRMT UR63, UR10, 0x654, UR33 ;  /* 0x000006540a3f7896 */ /* 0x000fc40008000021 */
[----:B------:R-:W-:Y:S02]  /*4c40*/  UPRMT UR62, UR10, 0x654, UR25 ;  /* 0x000006540a3e7896 */ /* 0x000fe40008000019 */
[----:B------:R-:W-:Y:S02]  /*4c50*/  USHF.R.U32.HI UR66, URZ, UR53, UR66 ;  /* 0x00000035ff427299 */ /* 0x000fe40008011642 */
[----:B-1----:R-:W-:Y:S02]  /*4c60*/  USHF.R.U32.HI UR65, URZ, UR68, UR65 ;  /* 0x00000044ff417299 */ /* 0x002fe40008011641 */
[----:B------:R-:W-:Y:S02]  /*4c70*/  UISETP.NE.AND UP4, UPT, UR4, 0x1, UPT ;  /* 0x000000010400788c */ /* 0x000fe4000bf85270 */
[----:B------:R-:W-:Y:S02]  /*4c80*/  UISETP.NE.AND UP3, UPT, UR56, 0x1, UPT ;  /* 0x000000013800788c */ /* 0x000fe4000bf65270 */
[----:B--23--:R-:W-:-:S11]  /*4c90*/  UISETP.NE.AND UP0, UPT, UR59, 0x1, UPT ;  /* 0x000000013b00788c */ /* 0x00cfd6000bf05270 */
.L_x_99:
[----:B------:R-:W-:Y:S04]  /*4ca0*/  SHF.L.U32 R3, R9, 0x1f, RZ ;  /* 0x0000001f09037819 */ /* 0x000fe800000006ff */
[----:B------:R-:W1:Y:S02]  /*4cb0*/  SYNCS.PHASECHK.TRANS64.TRYWAIT P0, [UR31+0x120], R3 ;  /* 0x00012003ff0075a7 */ /* 0x000e64000800111f */
[----:B-12---:R-:W-:Y:S05]  /*4cc0*/  @!P0 BRA `(.L_x_89) ;  /* 0x0000005000ec8947 */ /* 0x006fea0003800000 */
.L_x_196:
[----:B------:R-:W2:Y:S01]  /*4cd0*/  LDS.128 R4, [UR31+0x160] ;  /* 0x0001601fff047984 */ /* 0x000ea20008000c00 */
[----:B------:R-:W-:Y:S01]  /*4ce0*/  UISETP.GE.AND UP0, UPT, UR39, 0x1, UPT ;  /* 0x000000012700788c */ /* 0x000fe2000bf06270 */
[----:B------:R-:W-:Y:S01]  /*4cf0*/  @!PT LDS RZ, [RZ] ;  /* 0x00000000fffff984 */ /* 0x000fe20000000800 */
[----:B------:R-:W-:Y:S01]  /*4d00*/  @!PT LDS RZ, [RZ] ;  /* 0x00000000fffff984 */ /* 0x000fe20000000800 */
[----:B------:R-:W-:Y:S01]  /*4d10*/  @!PT LDS RZ, [RZ] ;  /* 0x00000000fffff984 */ /* 0x000fe20000000800 */
[----:B------:R-:W-:Y:S01]  /*4d20*/  @!PT LDS RZ, [RZ] ;  /* 0x00000000fffff984 */ /* 0x000fe20000000800 */
[----:B------:R3:W-:Y:S06]  /*4d30*/  MEMBAR.ALL.CTA ;  /* 0x0000000000007992 */ /* 0x0007ec0000008000 */
[----:B---3--:R-:W3:Y:S02]  /*4d40*/  FENCE.VIEW.ASYNC.S ;  /* 0x00000000000073c6 */ /* 0x008ee40000000000 */
[----:B---3--:R-:W-:Y:S01]  /*4d50*/  SYNCS.ARRIVE.TRANS64.RED.A1T0 RZ, [UR60], RZ ;  /* 0x000000ffffff79a7 */ /* 0x008fe2000810043c */
[----:B--2---:R-:W-:Y:S11]  /*4d60*/  LOP3.LUT P0, RZ, R6, 0x1, RZ, 0xc0, !PT ;  /* 0x0000000106ff7812 */ /* 0x004ff6000780c0ff */
[----:B------:R-:W-:Y:S02]  /*4d70*/  @!UPT UIADD3 URZ, UPT, UPT, URZ, URZ, URZ ;  /* 0x000000fffffff290 */ /* 0x000fe4000fffe0ff */
[----:B------:R-:W-:Y:S01]  /*4d80*/  VOTEU.ANY UP3, P0 ;  /* 0x0000000000ff7886 */ /* 0x000fe20000060100 */
[----:B------:R-:W-:Y:S11]  /*4d90*/  PLOP3.LUT P0, PT, PT, PT, UP3, 0x80, 0x8 ;  /* 0x000000000008781c */ /* 0x000ff60003f0f038 */
[----:B------:R-:W-:Y:S02]  /*4da0*/  @!UPT UIADD3 URZ, UPT, UPT, URZ, URZ, URZ ;  /* 0x000000fffffff290 */ /* 0x000fe4000fffe0ff */
[----:B-1----:R-:W-:Y:S02]  /*4db0*/  @P0 MOV R3, R4 ;  /* 0x0000000400030202 */ /* 0x002fe40000000f00 */
[----:B------:R-:W-:Y:S02]  /*4dc0*/  @P0 LOP3.LUT R2, R5, 0xffff, RZ, 0xc0, !PT ;  /* 0x0000ffff05020812 */ /* 0x000fe400078ec0ff */
[----:B------:R-:W-:Y:S02]  /*4dd0*/  @P0 R2UR UR5, R3 ;  /* 0x00000000030502ca */ /* 0x000fe400000e0000 */
[----:B------:R-:W-:Y:S11]  /*4de0*/  @P0 R2UR UR4, R2 ;  /* 0x00000000020402ca */ /* 0x000ff600000e0000 */
[----:B------:R-:W-:Y:S02]  /*4df0*/  @UP3 UMOV UR15, UR5 ;  /* 0x00000005000f3c82 */ /* 0x000fe40008000000 */
[----:B------:R-:W-:Y:S01]  /*4e00*/  @UP3 UMOV UR14, UR4 ;  /* 0x00000004000e3c82 */ /* 0x000fe20008000000 */
[----:B------:R-:W-:Y:S05]  /*4e10*/  BRA.U !UP0, `(.L_x_90) ;  /* 0x0000000108c07547 */ /* 0x000fea000b800000 */
[----:B------:R-:W-:Y:S02]  /*4e20*/  UIMAD.WIDE.U32 UR8, UR14, UR55, URZ ;  /* 0x000000370e0872a5 */ /* 0x000fe4000f8e00ff */
[----:B------:R-:W-:Y:S02]  /*4e30*/  UP2UR UR18, UPR, URZ, 0x4 ;  /* 0x00000004ff127883 */ /* 0x000fe40008000000 */
[----:B------:R-:W-:Y:S02]  /*4e40*/  UISETP.NE.AND UP2, UPT, UR54, 0x1, UPT ;  /* 0x000000013600788c */ /* 0x000fe4000bf45270 */
[----:B------:R-:W-:Y:S02]  /*4e50*/  UIMAD.WIDE.U32 UR10, UR15, UR52, URZ ;  /* 0x000000340f0a72a5 */ /* 0x000fe4000f8e00ff */
[----:B------:R-:W-:Y:S02]  /*4e60*/  USEL UR4, UR38, UR65, !UP2 ;  /* 0x0000004126047287 */ /* 0x000fe4000d000000 */
[----:B------:R-:W-:Y:S02]  /*4e70*/  UISETP.NE.AND UP0, UPT, UR30, 0x1, UPT ;  /* 0x000000011e00788c */ /* 0x000fe4000bf05270 */
[----:B------:R-:W-:Y:S02]  /*4e80*/  UP2UR UR19, UPR, URZ, 0x2 ;  /* 0x00000002ff137883 */ /* 0x000fe40008000000 */
[----:B------:R-:W-:Y:S02]  /*4e90*/  UISETP.NE.AND UP1, UPT, UR39, 0x1, UPT ;  /* 0x000000012700788c */ /* 0x000fe4000bf25270 */
[----:B------:R-:W-:Y:S02]  /*4ea0*/  UIMAD.WIDE.U32 UR12, UR4, UR22, URZ ;  /* 0x00000016040c72a5 */ /* 0x000fe4000f8e00ff */
[----:B------:R-:W-:Y:S01]  /*4eb0*/  USEL UR7, UR49, UR66, !UP0 ;  /* 0x0000004231077287 */ /* 0x000fe2000c000000 */
[----:B------:R-:W-:Y:S02]  /*4ec0*/  UMOV UR5, UR9 ;  /* 0x0000000900057c82 */ /* 0x000fe40008000000 */
[----:B------:R-:W-:Y:S02]  /*4ed0*/  USHF.R.U32.HI UR6, URZ, UR68, UR5 ;  /* 0x00000044ff067299 */ /* 0x000fe40008011605 */
[----:B------:R-:W-:Y:S02]  /*4ee0*/  UIMAD.WIDE.U32 UR16, UR7, UR22, URZ ;  /* 0x00000016071072a5 */ /* 0x000fe4000f8e00ff */
[----:B------:R-:W-:Y:S02]  /*4ef0*/  USEL UR6, UR14, UR6, !UP2 ;  /* 0x000000060e067287 */ /* 0x000fe4000d000000 */
[----:B------:R-:W-:Y:S01]  /*4f00*/  UISETP.NE.AND UP2, UPT, UR18, URZ, UPT ;  /* 0x000000ff1200728c */ /* 0x000fe2000bf45270 */
[----:B------:R-:W-:Y:S01]  /*4f10*/  UMOV UR5, UR11 ;  /* 0x0000000b00057c82 */ /* 0x000fe20008000000 */
[----:B------:R-:W-:Y:S02]  /*4f20*/  UIMAD.WIDE.U32 UR10, UR6, UR22, URZ ;  /* 0x00000016060a72a5 */ /* 0x000fe4000f8e00ff */
[----:B------:R-:W-:Y:S03]  /*4f30*/  USHF.R.U32.HI UR8, URZ, UR53, UR5 ;  /* 0x00000035ff087299 */ /* 0x000fe60008011605 */
[----:B------:R-:W-:Y:S02]  /*4f40*/  UMOV UR5, UR13 ;  /* 0x0000000d00057c82 */ /* 0x000fe40008000000 */
[----:B------:R-:W-:Y:S03]  /*4f50*/  @UP1 USHF.R.U32.HI UR4, URZ, UR23, UR5 ;  /* 0x00000017ff041299 */ /* 0x000fe60008011605 */
[----:B------:R-:W-:Y:S01]  /*4f60*/  UMOV UR5, UR17 ;  /* 0x0000001100057c82 */ /* 0x000fe20008000000 */
[----:B------:R-:W-:Y:S02]  /*4f70*/  UIMAD UR4, UR39, UR4, URZ ;  /* 0x00000004270472a4 */ /* 0x000fe4000f8e02ff */
[----:B------:R-:W-:Y:S02]  /*4f80*/  @UP1 USHF.R.U32.HI UR7, URZ, UR23, UR5 ;  /* 0x00000017ff071299 */ /* 0x000fe40008011605 */
[----:B------:R-:W-:Y:S02]  /*4f90*/  USEL UR5, UR15, UR8, !UP0 ;  /* 0x000000080f057287 */ /* 0x000fe4000c000000 */
[----:B------:R-:W-:Y:S02]  /*4fa0*/  UIMAD UR8, UR39, UR7, URZ ;  /* 0x00000007270872a4 */ /* 0x000fe4000f8e02ff */
[----:B------:R-:W-:Y:S03]  /*4fb0*/  UISETP.GE.AND UP0, UPT, UR6, UR4, UPT ;  /* 0x000000040600728c */ /* 0x000fe6000bf06270 */
[----:B------:R-:W-:Y:S01]  /*4fc0*/  UMOV UR4, UR11 ;  /* 0x0000000b00047c82 */ /* 0x000fe20008000000 */
[----:B------:R-:W-:Y:S02]  /*4fd0*/  UISETP.GE.OR UP0, UPT, UR5, UR8, UP0 ;  /* 0x000000080500728c */ /* 0x000fe40008706670 */
[----:B------:R-:W-:Y:S02]  /*4fe0*/  USHF.R.U32.HI UR4, URZ, UR23, UR4 ;  /* 0x00000017ff047299 */ /* 0x000fe40008011604 */
[----:B------:R-:W-:Y:S02]  /*4ff0*/  UIMAD.WIDE.U32 UR8, UR5, UR22, URZ ;  /* 0x00000016050872a5 */ /* 0x000fe4000f8e00ff */
[----:B------:R-:W-:Y:S04]  /*5000*/  USEL UR10, UR6, UR4, !UP1 ;  /* 0x00000004060a7287 */ /* 0x000fe8000c800000 */
[----:B------:R-:W-:Y:S01]  /*5010*/  UIADD3 UR11, UPT, UPT, -UR10, URZ, URZ ;  /* 0x000000ff0a0b7290 */ /* 0x000fe2000fffe1ff */
[----:B------:R-:W-:Y:S02]  /*5020*/  @!UP0 UMOV UR4, UR9 ;  /* 0x0000000900048c82 */ /* 0x000fe40008000000 */
[----:B------:R-:W-:Y:S02]  /*5030*/  @!UP0 USHF.R.U32.HI UR4, URZ, UR23, UR4 ;  /* 0x00000017ff048299 */ /* 0x000fe40008011604 */
[----:B------:R-:W-:Y:S02]  /*5040*/  UIMAD UR8, UR39, UR11, UR6 ;  /* 0x0000000b270872a4 */ /* 0x000fe4000f8e0206 */
[----:B------:R-:W-:Y:S02]  /*5050*/  @!UP0 USEL UR4, UR5, UR4, !UP1 ;  /* 0x0000000405048287 */ /* 0x000fe4000c800000 */
[----:B------:R-:W-:Y:S02]  /*5060*/  UISETP.NE.AND UP1, UPT, UR19, URZ, UPT ;  /* 0x000000ff1300728c */ /* 0x000fe4000bf25270 */
[----:B------:R-:W-:Y:S02]  /*5070*/  @!UP0 UIMAD UR7, UR7, UR8, UR4 ;  /* 0x00000008070782a4 */ /* 0x000fe4000f8e0204 */
[----:B------:R-:W-:Y:S02]  /*5080*/  @!UP0 UIADD3 UR9, UPT, UPT, UR10, -UR4, URZ ;  /* 0x800000040a098290 */ /* 0x000fe4000fffe0ff */
[----:B------:R-:W-:Y:S02]  /*5090*/  UIADD3 UR8, UPT, UPT, -UR6, URZ, URZ ;  /* 0x000000ff06087290 */ /* 0x000fe4000fffe1ff */
[----:B------:R-:W-:Y:S02]  /*50a0*/  UIADD3 UR4, UPT, UPT, -UR5, URZ, URZ ;  /* 0x000000ff05047290 */ /* 0x000fe4000fffe1ff */
[----:B------:R-:W-:Y:S03]  /*50b0*/  @!UP0 UIMAD UR6, UR9, UR39, UR5 ;  /* 0x00000027090682a4 */ /* 0x000fe6000f8e0205 */
[----:B------:R-:W-:Y:S01]  /*50c0*/  @!UP0 UMOV UR5, UR7 ;  /* 0x0000000700058c82 */ /* 0x000fe20008000000 */
[----:B------:R-:W-:Y:S02]  /*50d0*/  UIMAD UR7, UR30, UR4, UR15 ;  /* 0x000000041e0772a4 */ /* 0x000fe4000f8e020f */
[----:B------:R-:W-:Y:S02]  /*50e0*/  UIMAD UR4, UR54, UR8, UR14 ;  /* 0x00000008360472a4 */ /* 0x000fe4000f8e020e */
[----:B------:R-:W-:Y:S02]  /*50f0*/  UIMAD UR15, UR5, UR30, UR7 ;  /* 0x0000001e050f72a4 */ /* 0x000fe4000f8e0207 */
[----:B------:R-:W-:Y:S11]  /*5100*/  UIMAD UR14, UR6, UR54, UR4 ;  /* 0x00000036060e72a4 */ /* 0x000ff6000f8e0204 */
[----:B------:R-:W-:Y:S01]  /*5110*/  @!UPT UIADD3 URZ, UPT, UPT, URZ, URZ, URZ ;  /* 0x000000fffffff290 */ /* 0x000fe2000fffe0ff */
.L_x_90:
[----:B------:R-:W1:Y:S01]  /*5120*/  @!UP4 LDCU.128 UR8, c[0x0][0xb10] ;  /* 0x00016200ff08c7ac */ /* 0x000e620008000c00 */
[----:B------:R-:W-:Y:S02]  /*5130*/  ISETP.NE.U32.AND P1, PT, RZ, UR46, PT ;  /* 0x0000002eff007c0c */ /* 0x000fe4000bf25070 */
[----:B------:R-:W-:Y:S02]  /*5140*/  SHF.L.U32 R8, R10, 0x1f, RZ ;  /* 0x0000001f0a087819 */ /* 0x000fe400000006ff */
[----:B------:R-:W-:Y:S01]  /*5150*/  ISETP.NE.AND.EX P1, PT, RZ, UR47, PT, P1 ;  /* 0x0000002fff007c0c */ /* 0x000fe2000bf25310 */
[----:B------:R-:W2:Y:S01]  /*5160*/  @!UP4 LDCU UR5, c[0x0][0xb0c] ;  /* 0x00016180ff05c7ac */ /* 0x000ea20008000800 */
[----:B------:R-:W-:Y:S02]  /*5170*/  USHF.L.U32 UR42, UR20, 0x7, URZ ;  /* 0x00000007142a7899 */ /* 0x000fe400080006ff */
[----:B-1----:R-:W-:Y:S07]  /*5180*/  UIMAD.WIDE.U32 UR6, UR15, UR8, URZ ;  /* 0x000000080f0672a5 */ /* 0x002fee000f8e00ff */
[----:B------:R-:W-:Y:S01]  /*5190*/  @!UP4 UMOV UR4, UR7 ;  /* 0x000000070004cc82 */ /* 0x000fe20008000000 */
[----:B--2---:R-:W-:Y:S02]  /*51a0*/  @!UP4 UISETP.NE.AND UP0, UPT, UR5, 0x1, UPT ;  /* 0x000000010500c88c */ /* 0x004fe4000bf05270 */
[----:B------:R-:W-:Y:S02]  /*51b0*/  @!UP4 USHF.R.U32.HI UR4, URZ, UR9, UR4 ;  /* 0x00000009ff04c299 */ /* 0x000fe40008011604 */
[----:B------:R-:W-:Y:S02]  /*51c0*/  UIMAD.WIDE.U32 UR6, UR14, UR11, URZ ;  /* 0x0000000b0e0672a5 */ /* 0x000fe4000f8e00ff */
[----:B------:R-:W-:Y:S02]  /*51d0*/  @!UP4 USEL UR8, UR15, UR4, !UP0 ;  /* 0x000000040f08c287 */ /* 0x000fe4000c000000 */
[----:B------:R-:W-:Y:S03]  /*51e0*/  @!UP4 UISETP.NE.AND UP0, UPT, UR10, 0x1, UPT ;  /* 0x000000010a00c88c */ /* 0x000fe6000bf05270 */
[----:B------:R-:W-:Y:S02]  /*51f0*/  @!UP4 UMOV UR6, UR7 ;  /* 0x000000070006cc82 */ /* 0x000fe40008000000 */
[----:B------:R-:W1:Y:S02]  /*5200*/  @!UP4 LDCU UR4, c[0x0][0xb20] ;  /* 0x00016400ff04c7ac */ /* 0x000e640008000800 */
[----:B-1----:R-:W-:Y:S04]  /*5210*/  @!UP4 USHF.R.U32.HI UR6, URZ, UR4, UR6 ;  /* 0x00000004ff06c299 */ /* 0x002fe80008011606 */
[----:B------:R-:W-:Y:S04]  /*5220*/  @!UP4 USEL UR6, UR14, UR6, !UP0 ;  /* 0x000000060e06c287 */ /* 0x000fe8000c000000 */
[----:B------:R-:W-:Y:S02]  /*5230*/  @!UP4 UIADD3 UR4, UPT, UPT, -UR8, UR6, URZ ;  /* 0x000000060804c290 */ /* 0x000fe4000fffe1ff */
[----:B------:R-:W-:Y:S02]  /*5240*/  @!UP4 UIADD3 UR6, UPT, UPT, UR8, -UR6, URZ ;  /* 0x800000060806c290 */ /* 0x000fe4000fffe0ff */
[----:B------:R-:W-:Y:S02]  /*5250*/  @!UP4 UIMAD UR15, UR4, UR5, UR15 ;  /* 0x00000005040fc2a4 */ /* 0x000fe4000f8e020f */
[----:B------:R-:W-:Y:S01]  /*5260*/  @!UP4 UIMAD UR14, UR6, UR10, UR14 ;  /* 0x0000000a060ec2a4 */ /* 0x000fe2000f8e020e */
[----:B------:R-:W-:Y:S11]  /*5270*/  BRA.U UP2, `(.L_x_91) ;  /* 0x0000000102107547 */ /* 0x000ff6000b800000 */
[----:B------:R-:W-:Y:S04]  /*5280*/  MOV R3, UR67 ;  /* 0x0000004300037c02 */ /* 0x000fe80008000f00 */
[----:B------:R-:W-:Y:S04]  /*5290*/  SHF.L.U32 R3, R3, 0x1f, RZ ;  /* 0x0000001f03037819 */ /* 0x000fe800000006ff */
[----:B------:R-:W1:Y:S02]  /*52a0*/  SYNCS.PHASECHK.TRANS64.TRYWAIT P2, [UR31+0x118], R3 ;  /* 0x00011803ff0075a7 */ /* 0x000e64000804111f */
[----:B-1----:R-:W-:Y:S05]  /*52b0*/  @!P2 BRA `(.L_x_92) ;  /* 0x0000004c0088a947 */ /* 0x002fea0003800000 */
.L_x_91:
[----:B------:R-:W-:Y:S05]  /*52c0*/  BRA.U !UP5, `(.L_x_93) ;  /* 0x000000010d387547 */ /* 0x000fea000b800000 */
[----:B------:R-:W-:Y:S01]  /*52d0*/  UPLOP3.LUT UP1, UPT, UPT, UPT, UP6, 0x80, 0x8 ;  /* 0x000000000008789c */ /* 0x000fe20003f2f060 */
[----:B------:R-:W-:Y:S01]  /*52e0*/  IMAD.MOV.U32 R45, RZ, RZ, 0x1 ;  /* 0x00000001ff2d7424 */ /* 0x000fe200078e00ff */
[----:B------:R-:W2:Y:S04]  /*52f0*/  LDCU.64 UR8, c[0x0][0x358] ;  /* 0x00006b00ff0877ac */ /* 0x000ea80008000a00 */
[----:B------:R-:W-:Y:S05]  /*5300*/  PLOP3.LUT P2, PT, PT, PT, UP1, 0x80, 0x8 ;  /* 0x000000000008781c */ /* 0x000fea0003f4f018 */
[----:B------:R-:W3:Y:S01]  /*5310*/  @UP1 LDCU.64 UR4, c[0x0][0x888] ;  /* 0x00011100ff0417ac */ /* 0x000ee20008000a00 */
[----:B------:R-:W-:Y:S04]  /*5320*/  @UP1 UIMAD UR6, UR48, UR46, URZ ;  /* 0x0000002e300612a4 */ /* 0x000fe8000f8e02ff */
[----:B---3--:R-:W-:Y:S06]  /*5330*/  @UP1 UIMAD.WIDE UR4, UR6, 0x4, UR4 ;  /* 0x00000004060418a5 */ /* 0x008fec000f8e0204 */
[----:B-1----:R-:W-:Y:S01]  /*5340*/  IMAD.U32 R2, RZ, RZ, UR4 ;  /* 0x00000004ff027e24 */ /* 0x002fe2000f8e00ff */
[----:B------:R-:W-:Y:S04]  /*5350*/  MOV R3, UR5 ;  /* 0x0000000500037c02 */ /* 0x000fe80008000f00 */
[----:B------:R-:W1:Y:S01]  /*5360*/  @!UP1 LDCU UR4, c[0x0][0x880] ;  /* 0x00011000ff0497ac */ /* 0x000e620008000800 */
[----:B--2--5:R2:W5:Y:S02]  /*5370*/  @P2 LDG.E R27, desc[UR8][R2.64] ;  /* 0x00000008021b2981 */ /* 0x024564000c1e1900 */
[----:B--2---:R-:W-:Y:S05]  /*5380*/  HFMA2 R2, -RZ, RZ, 0, 5.9604644775390625e-08 ;  /* 0x00000001ff027431 */ /* 0x004fea00000001ff */
[----:B------:R-:W-:Y:S01]  /*5390*/  @!P2 PRMT R45, R2, 0x7610, R45 ;  /* 0x00007610022da816 */ /* 0x000fe2000000002d */
[----:B-1----:R-:W-:Y:S07]  /*53a0*/  @!P2 IMAD.U32 R27, RZ, RZ, UR4 ;  /* 0x00000004ff1bae24 */ /* 0x002fee000f8e00ff */
.L_x_93:
[----:B-----5:R-:W-:Y:S01]  /*53b0*/  @!P1 FSETP.EQ.AND P3, PT, R27, RZ, PT ;  /* 0x000000ff1b00920b */ /* 0x020fe20003f62000 */
[----:B------:R-:W-:Y:S01]  /*53c0*/  @!UPT UIADD3 URZ, UPT, UPT, URZ, URZ, URZ ;  /* 0x000000fffffff290 */ /* 0x000fe2000fffe0ff */
[----:B------:R-:W-:Y:S11]  /*53d0*/  @!P1 BRA `(.L_x_94) ;  /* 0x0000000000149947 */ /* 0x000ff60003800000 */
[----:B------:R-:W-:Y:S02]  /*53e0*/  LOP3.LUT P1, RZ, R45, 0xff, RZ, 0xc0, !PT ;  /* 0x000000ff2dff7812 */ /* 0x000fe4000782c0ff */
[----:B------:R-:W-:Y:S04]  /*53f0*/  PLOP3.LUT P3, PT, PT, PT, UP1, 0x80, 0x8 ;  /* 0x000000000008781c */ /* 0x000fe80003f6f018 */
[----:B------:R-:W-:Y:S07]  /*5400*/  PLOP3.LUT P3, PT, P3, PT, PT, 0x8, 0x80 ;  /* 0x000000000080781c */ /* 0x000fee0001f6e170 */
[----:B------:R-:W-:Y:S11]  /*5410*/  @P1 FSETP.EQ.AND P3, PT, R27, RZ, PT ;  /* 0x000000ff1b00120b */ /* 0x000ff60003f62000 */
[----:B------:R-:W-:Y:S02]  /*5420*/  @!UPT UIADD3 URZ, UPT, UPT, URZ, URZ, URZ ;  /* 0x000000fffffff290 */ /* 0x000fe4000fffe0ff */
.L_x_94:
[----:B------:R-:W-:Y:S01]  /*5430*/  USHF.L.U32 UR43, UR45, 0x6, URZ ;  /* 0x000000062d2b7899 */ /* 0x000fe200080006ff */
[----:B------:R-:W2:Y:S01]  /*5440*/  SYNCS.PHASECHK.TRANS64.TRYWAIT P1, [UR31+0xf0], R8 ;  /* 0x0000f008ff0075a7 */ /* 0x000ea2000802111f */
[----:B------:R-:W-:Y:S02]  /*5450*/  UISETP.NE.AND UP0, UPT, UR56, 0x1, UPT ;  /* 0x000000013800788c */ /* 0x000fe4000bf05270 */
[----:B------:R-:W-:Y:S01]  /*5460*/  UIMAD.WIDE.U32 UR4, UR43, UR57, URZ ;  /* 0x000000392b0472a5 */ /* 0x000fe2000f8e00ff */
[----:B------:R-:W-:Y:S04]  /*5470*/  ELECT P2, URZ, PT ;  /* 0x0000000000ff782f */ /* 0x000fe80003840000 */
[----:B------:R-:W-:Y:S02]  /*5480*/  PLOP3.LUT P2, PT, P3, P2, PT, 0xf2, 0x2f ;  /* 0x00000000002f781c */ /* 0x000fe40001f45e72 */
[----:B------:R-:W-:Y:S02]  /*5490*/  UMOV UR4, UR5 ;  /* 0x0000000500047c82 */ /* 0x000fe40008000000 */
[----:B------:R-:W-:Y:S04]  /*54a0*/  USHF.R.U32.HI UR4, URZ, UR58, UR4 ;  /* 0x0000003aff047299 */ /* 0x000fe80008011604 */
[----:B------:R-:W-:Y:S02]  /*54b0*/  USEL UR44, UR43, UR4, !UP0 ;  /* 0x000000042b2c7287 */ /* 0x000fe4000c000000 */
[----:B------:R-:W-:Y:S02]  /*54c0*/  UISETP.NE.AND UP0, UPT, UR59, 0x1, UPT ;  /* 0x000000013b00788c */ /* 0x000fe4000bf05270 */
[----:B------:R-:W-:Y:S07]  /*54d0*/  UIMAD.WIDE.U32 UR4, UR44, UR50, URZ ;  /* 0x000000322c0472a5 */ /* 0x000fee000f8e00ff */
[----:B------:R-:W-:Y:S02]  /*54e0*/  UMOV UR4, UR5 ;  /* 0x0000000500047c82 */ /* 0x000fe40008000000 */
[----:B------:R-:W-:Y:S04]  /*54f0*/  USHF.R.U32.HI UR4, URZ, UR51, UR4 ;  /* 0x00000033ff047299 */ /* 0x000fe80008011604 */
[----:B------:R-:W-:Y:S02]  /*5500*/  USEL UR45, UR44, UR4, !UP0 ;  /* 0x000000042c2d7287 */ /* 0x000fe4000c000000 */
[----:B------:R-:W-:Y:S02]  /*5510*/  UIADD3 UR4, UPT, UPT, -UR44, URZ, URZ ;  /* 0x000000ff2c047290 */ /* 0x000fe4000fffe1ff */
[----:B------:R-:W-:Y:S02]  /*5520*/  UIADD3 UR5, UPT, UPT, -UR45, URZ, URZ ;  /* 0x000000ff2d057290 */ /* 0x000fe4000fffe1ff */
[----:B------:R-:W-:Y:S02]  /*5530*/  UIMAD UR43, UR56, UR4, UR43 ;  /* 0x00000004382b72a4 */ /* 0x000fe4000f8e022b */
[----:B------:R-:W-:Y:S01]  /*5540*/  UIMAD UR44, UR59, UR5, UR44 ;  /* 0x000000053b2c72a4 */ /* 0x000fe2000f8e022c */
[----:B--2---:R-:W-:Y:S11]  /*5550*/  @!P1 BRA `(.L_x_95) ;  /* 0x0000004800f89947 */ /* 0x004ff60003800000 */
.L_x_199:
[----:B-1----:R-:W-:Y:S01]  /*5560*/  @!P2 IADD3 R3, P1, PT, R12, 0x580, RZ ;  /* 0x000005800c03a810 */ /* 0x002fe20007f3e0ff */
[----:B------:R-:W-:Y:S01]  /*5570*/  VOTEU.ALL UP0, P2 ;  /* 0x0000000000ff7886 */ /* 0x000fe20001000000 */
[----:B------:R-:W-:Y:S01]  /*5580*/  UMOV UR9, UR41 ;  /* 0x0000002900097c82 */ /* 0x000fe20008000000 */
[----:B------:R-:W-:Y:S01]  /*5590*/  UMOV UR11, UR43 ;  /* 0x0000002b000b7c82 */ /* 0x000fe20008000000 */
[----:B------:R-:W-:Y:S01]  /*55a0*/  @!P2 R2UR UR5, R3 ;  /* 0x000000000305a2ca */ /* 0x000fe200000e0000 */
[----:B------:R-:W-:Y:S01]  /*55b0*/  @!P2 IMAD.X R2, RZ, RZ, R13, P1 ;  /* 0x000000ffff02a224 */ /* 0x000fe200008e060d */
[----:B------:R-:W-:Y:S02]  /*55c0*/  @!UP0 UPRMT UR6, URZ, 0x40, URZ ;  /* 0x00000040ff068896 */ /* 0x000fe400080000ff */
[----:B------:R-:W-:Y:S02]  /*55d0*/  @!UP0 UIADD3 UR40, UPT, UPT, UR31, 0x200, URZ ;  /* 0x000002001f288890 */ /* 0x000fe4000fffe0ff */
[----:B------:R-:W-:Y:S01]  /*55e0*/  @!P2 R2UR UR4, R2 ;  /* 0x000000000204a2ca */ /* 0x000fe200000e0000 */
[----:B------:R-:W-:Y:S02]  /*55f0*/  @!UP0 UPRMT UR6, UR6, 0x5410, URZ ;  /* 0x0000541006068896 */ /* 0x000fe400080000ff */
[----:B------:R-:W-:Y:S02]  /*5600*/  @!UP0 UIADD3 UR10, UPT, UPT, UR42, 0x40, URZ ;  /* 0x000000402a0a8890 */ /* 0x000fe4000fffe0ff */
[----:B------:R-:W-:Y:S02]  /*5610*/  @!UP0 UIADD3 UR8, UPT, UPT, UR31, 0xa00, URZ ;  /* 0x00000a001f088890 */ /* 0x000fe4000fffe0ff */
[----:B------:R-:W-:Y:S01]  /*5620*/  IMAD.U32 R2, RZ, RZ, UR5 ;  /* 0x00000005ff027e24 */ /* 0x000fe2000f8e00ff */
[----:B------:R-:W-:Y:S01]  /*5630*/  VOTEU.ALL UP0, P2 ;  /* 0x0000000000ff7886 */ /* 0x000fe20001000000 */
[----:B------:R-:W-:Y:S01]  /*5640*/  UMOV UR12, UR44 ;  /* 0x0000002c000c7c82 */ /* 0x000fe20008000000 */
[----:B------:R-:W-:Y:S03]  /*5650*/  UMOV UR13, UR45 ;  /* 0x0000002d000d7c82 */ /* 0x000fe60008000000 */
[----:B------:R-:W-:Y:S01]  /*5660*/  IMAD.U32 R3, RZ, RZ, UR4 ;  /* 0x00000004ff037e24 */ /* 0x000fe2000f8e00ff */
[----:B------:R-:W-:Y:S01]  /*5670*/  @!P2 R2UR UR4, R2 ;  /* 0x000000000204a2ca */ /* 0x000fe200000e0000 */
[----:B------:R-:W-:Y:S03]  /*5680*/  @!P2 IMAD.MOV.U32 R2, RZ, RZ, 0x1000 ;  /* 0x00001000ff02a424 */ /* 0x000fe600078e00ff */
[----:B------:R-:W-:Y:S11]  /*5690*/  @!P2 R2UR UR5, R3 ;  /* 0x000000000305a2ca */ /* 0x000ff600000e0000 */
[----:B------:R-:W-:Y:S02]  /*56a0*/  @!UPT UIADD3 URZ, UPT, UPT, URZ, URZ, URZ ;  /* 0x000000fffffff290 */ /* 0x000fe4000fffe0ff */
[----:B------:R1:W-:Y:S01]  /*56b0*/  @!UP0 UTMALDG.4D.IM2COL [UR40], [UR4], UR6 ;  /* 0x00000028040083b4 */ /* 0x0003e20008058006 */
[----:B------:R-:W-:Y:S05]  /*56c0*/  VOTEU.ALL UP0, P2 ;  /* 0x0000000000ff7886 */ /* 0x000fea0001000000 */
[----:B------:R1:W-:Y:S01]  /*56d0*/  @!UP0 UTMALDG.4D.IM2COL [UR8], [UR4], UR6 ;  /* 0x00000008040083b4 */ /* 0x0003e20008058006 */
[----:B------:R1:W-:Y:S01]  /*56e0*/  @!P2 SYNCS.ARRIVE.TRANS64.RED.A0TR RZ, [UR31+0xd0], R2 ;  /* 0x0000d002ffffa9a7 */ /* 0x0003e2000830041f */
[----:B------:R-:W-:Y:S01]  /*56f0*/  SYNCS.ARRIVE.TRANS64.RED.A1T0 RZ, [UR64], RZ ;  /* 0x000000ffffff79a7 */ /* 0x000fe20008100440 */
[----:B------:R-:W2:Y:S02]  /*5700*/  SYNCS.PHASECHK.TRANS64.TRYWAIT P1, [UR31+0xf8], R8 ;  /* 0x0000f808ff0075a7 */ /* 0x000ea4000802111f */
[----:B-12---:R-:W-:Y:S05]  /*5710*/  @!P1 BRA `(.L_x_96) ;  /* 0x0000004800a09947 */ /* 0x006fea0003800000 */
.L_x_201:
[----:B------:R-:W-:Y:S01]  /*5720*/  @!P2 IADD3 R3, P1, PT, R12, 0x580, RZ ;  /* 0x000005800c03a810 */ /* 0x000fe20007f3e0ff */
[----:B------:R-:W-:Y:S01]  /*5730*/  VOTEU.ALL UP0, P2 ;  /* 0x0000000000ff7886 */ /* 0x000fe20001000000 */
[----:B------:R-:W-:Y:S01]  /*5740*/  UMOV UR35, UR43 ;  /* 0x0000002b00237c82 */ /* 0x000fe20008000000 */
[----:B------:R-:W-:Y:S01]  /*5750*/  UMOV UR36, UR44 ;  /* 0x0000002c00247c82 */ /* 0x000fe20008000000 */
[----:B------:R-:W-:Y:S01]  /*5760*/  @!P2 R2UR UR5, R3 ;  /* 0x000000000305a2ca */ /* 0x000fe200000e0000 */
[----:B-1----:R-:W-:Y:S01]  /*5770*/  @!P2 IMAD.X R2, RZ, RZ, R13, P1 ;  /* 0x000000ffff02a224 */ /* 0x002fe200008e060d */
[----:B------:R-:W-:Y:S02]  /*5780*/  @!UP0 UPRMT UR6, URZ, 0x40, URZ ;  /* 0x00000040ff068896 */ /* 0x000fe400080000ff */
[----:B------:R-:W-:Y:S02]  /*5790*/  @!UP0 UIADD3 UR34, UPT, UPT, UR42, 0x10, URZ ;  /* 0x000000102a228890 */ /* 0x000fe4000fffe0ff */
[----:B------:R-:W-:Y:S01]  /*57a0*/  @!P2 R2UR UR4, R2 ;  /* 0x000000000204a2ca */ /* 0x000fe200000e0000 */
[----:B------:R-:W-:Y:S02]  /*57b0*/  @!UP0 UIADD3 UR32, UPT, UPT, UR31, 0x1200, URZ ;  /* 0x000012001f208890 */ /* 0x000fe4000fffe0ff */
[----:B------:R-:W-:Y:S02]  /*57c0*/  @!UP0 UPRMT UR6, UR6, 0x5410, URZ ;  /* 0x0000541006068896 */ /* 0x000fe400080000ff */
[----:B------:R-:W-:Y:S02]  /*57d0*/  @!UP0 UIADD3 UR10, UPT, UPT, UR42, 0x50, URZ ;  /* 0x000000502a0a8890 */ /* 0x000fe4000fffe0ff */
[----:B------:R-:W-:Y:S01]  /*57e0*/  IMAD.U32 R2, RZ, RZ, UR5 ;  /* 0x00000005ff027e24 */ /* 0x000fe2000f8e00ff */
[----:B------:R-:W-:Y:S01]  /*57f0*/  @!UP0 UIADD3 UR8, UPT, UPT, UR31, 0x1a00, URZ ;  /* 0x00001a001f088890 */ /* 0x000fe2000fffe0ff */
[----:B------:R-:W-:Y:S01]  /*5800*/  VOTEU.ALL UP0, P2 ;  /* 0x0000000000ff7886 */ /* 0x000fe20001000000 */
[----:B------:R-:W-:Y:S01]  /*5810*/  UMOV UR37, UR45 ;  /* 0x0000002d00257c82 */ /* 0x000fe20008000000 */
[----:B------:R-:W-:Y:S02]  /*5820*/  UMOV UR9, UR33 ;  /* 0x0000002100097c82 */ /* 0x000fe40008000000 */
[----:B------:R-:W-:Y:S01]  /*5830*/  IMAD.U32 R3, RZ, RZ, UR4 ;  /* 0x00000004ff037e24 */ /* 0x000fe2000f8e00ff */
[----:B------:R-:W-:Y:S01]  /*5840*/  @!P2 R2UR UR4, R2 ;  /* 0x000000000204a2ca */ /* 0x000fe200000e0000 */
[----:B------:R-:W-:Y:S01]  /*5850*/  @!P2 IMAD.MOV.U32 R2, RZ, RZ, 0x1000 ;  /* 0x00001000ff02a424 */ /* 0x000fe200078e00ff */
[----:B------:R-:W-:Y:S01]  /*5860*/  UMOV UR11, UR43 ;  /* 0x0000002b000b7c82 */ /* 0x000fe20008000000 */
[----:B------:R-:W-:Y:S01]  /*5870*/  UMOV UR12, UR44 ;  /* 0x0000002c000c7c82 */ /* 0x000fe20008000000 */
[----:B------:R-:W-:Y:S01]  /*5880*/  @!P2 R2UR UR5, R3 ;  /* 0x000000000305a2ca */ /* 0x000fe200000e0000 */
[----:B------:R-:W-:Y:S11]  /*5890*/  UMOV UR13, UR45 ;  /* 0x0000002d000d7c82 */ /* 0x000ff60008000000 */
[----:B------:R-:W-:Y:S01]  /*58a0*/  @!UPT UIADD3 URZ, UPT, UPT, URZ, URZ, URZ ;  /* 0x000000fffffff290 */ /* 0x000fe2000fffe0ff */
[----:B------:R1:W-:Y:S01]  /*58b0*/  @!UP0 UTMALDG.4D.IM2COL [UR32], [UR4], UR6 ;  /* 0x00000020040083b4 */ /* 0x0003e20008058006 */
[----:B------:R-:W-:Y:S05]  /*58c0*/  VOTEU.ALL UP0, P2 ;  /* 0x0000000000ff7886 */ /* 0x000fea0001000000 */
[----:B------:R1:W-:Y:S01]  /*58d0*/  @!UP0 UTMALDG.4D.IM2COL [UR8], [UR4], UR6 ;  /* 0x00000008040083b4 */ /* 0x0003e20008058006 */
[----:B------:R1:W-:Y:S01]  /*58e0*/  @!P2 SYNCS.ARRIVE.TRANS64.RED.A0TR RZ, [UR31+0xd8], R2 ;  /* 0x0000d802ffffa9a7 */ /* 0x0003e2000830041f */
[----:B------:R-:W-:Y:S01]  /*58f0*/  SYNCS.ARRIVE.TRANS64.RED.A1T0 RZ, [UR63], RZ ;  /* 0x000000ffffff79a7 */ /* 0x000fe2000810043f */
[----:B------:R-:W2:Y:S02]  /*5900*/  SYNCS.PHASECHK.TRANS64.TRYWAIT P1, [UR31+0x100], R8 ;  /* 0x00010008ff0075a7 */ /* 0x000ea4000802111f */
[----:B-12---:R-:W-:Y:S05]  /*5910*/  @!P1 BRA `(.L_x_97) ;  /* 0x0000004800389947 */ /* 0x006fea0003800000 */
.L_x_203:
[----:B------:R-:W-:Y:S01]  /*5920*/  @!P2 IADD3 R3, P1, PT, R12, 0x580, RZ ;  /* 0x000005800c03a810 */ /* 0x000fe20007f3e0ff */
[----:B------:R-:W-:Y:S01]  /*5930*/  VOTEU.ALL UP0, P2 ;  /* 0x0000000000ff7886 */ /* 0x000fe20001000000 */
[----:B------:R-:W-:Y:S01]  /*5940*/  UMOV UR27, UR43 ;  /* 0x0000002b001b7c82 */ /* 0x000fe20008000000 */
[----:B------:R-:W-:Y:S01]  /*5950*/  UMOV UR28, UR44 ;  /* 0x0000002c001c7c82 */ /* 0x000fe20008000000 */
[----:B------:R-:W-:Y:S01]  /*5960*/  @!P2 R2UR UR5, R3 ;  /* 0x000000000305a2ca */ /* 0x000fe200000e0000 */
[----:B-1----:R-:W-:Y:S01]  /*5970*/  @!P2 IMAD.X R2, RZ, RZ, R13, P1 ;  /* 0x000000ffff02a224 */ /* 0x002fe200008e060d */
[----:B------:R-:W-:Y:S01]  /*5980*/  @!UP0 UPRMT UR6, URZ, 0x40, URZ ;  /* 0x00000040ff068896 */ /* 0x000fe200080000ff */
[----:B------:R-:W-:Y:S01]  /*5990*/  @P0 SHF.R.U32.HI R4, RZ, 0x10, R5 ;  /* 0x00000010ff040819 */ /* 0x000fe20000011605 */
[----:B------:R-:W-:Y:S02]  /*59a0*/  @!UP0 UIADD3 UR26, UPT, UPT, UR42, 0x20, URZ ;  /* 0x000000202a1a8890 */ /* 0x000fe4000fffe0ff */
[----:B------:R-:W-:Y:S01]  /*59b0*/  @!P2 R2UR UR4, R2 ;  /* 0x000000000204a2ca */ /* 0x000fe200000e0000 */
[----:B------:R-:W-:Y:S01]  /*59c0*/  @!UP0 UIADD3 UR24, UPT, UPT, UR31, 0x2200, URZ ;  /* 0x000022001f188890 */ /* 0x000fe2000fffe0ff */
[----:B------:R-:W-:Y:S01]  /*59d0*/  @P0 R2UR UR48, R4 ;  /* 0x00000000043002ca */ /* 0x000fe200000e0000 */
        /* <DEDUP_REMOVED lines=22> */
.L_x_205:
[----:B------:R-:W-:Y:S01]  /*5b40*/  UPLOP3.LUT UP2, UPT, UPT, UPT, UPT, 0x80, 0x8 ;  /* 0x000000000008789c */ /* 0x000fe20003f4f070 */
[----:B------:R-:W-:Y:S01]  /*5b50*/  @!P2 IADD3 R3, P0, PT, R12, 0x580, RZ ;  /* 0x000005800c03a810 */ /* 0x000fe20007f1e0ff */
[----:B------:R-:W-:Y:S01]  /*5b60*/  UMOV UR19, UR43 ;  /* 0x0000002b00137c82 */ /* 0x000fe20008000000 */
[----:B------:R-:W-:Y:S01]  /*5b70*/  UMOV UR20, UR44 ;  /* 0x0000002c00147c82 */ /* 0x000fe20008000000 */
[----:B------:R-:W-:Y:S01]  /*5b80*/  UMOV UR21, UR45 ;  /* 0x0000002d00157c82 */ /* 0x000fe20008000000 */
[----:B------:R-:W-:Y:S01]  /*5b90*/  @!P2 R2UR UR5, R3 ;  /* 0x000000000305a2ca */ /* 0x000fe200000e0000 */
[----:B-1----:R-:W-:Y:S01]  /*5ba0*/  @!P2 IMAD.X R2, RZ, RZ, R13, P0 ;  /* 0x000000ffff02a224 */ /* 0x002fe200000e060d */
[----:B------:R-:W-:Y:S01]  /*5bb0*/  UMOV UR11, UR43 ;  /* 0x0000002b000b7c82 */ /* 0x000fe20008000000 */
[----:B------:R-:W-:Y:S01]  /*5bc0*/  UMOV UR12, UR44 ;  /* 0x0000002c000c7c82 */ /* 0x000fe20008000000 */
[----:B------:R-:W-:Y:S01]  /*5bd0*/  VOTEU.ALL UP0, P2 ;  /* 0x0000000000ff7886 */ /* 0x000fe20001000000 */
[----:B------:R-:W-:Y:S01]  /*5be0*/  UMOV UR13, UR45 ;  /* 0x0000002d000d7c82 */ /* 0x000fe20008000000 */
[----:B------:R-:W-:Y:S02]  /*5bf0*/  @!P2 R2UR UR4, R2 ;  /* 0x000000000204a2ca */ /* 0x000fe400000e0000 */
[----:B------:R-:W-:Y:S01]  /*5c00*/  R2UR UR24, R47 ;  /* 0x000000002f1872ca */ /* 0x000fe200000e0000 */
[----:B------:R-:W-:Y:S01]  /*5c10*/  @!UP0 UPRMT UR6, URZ, 0x40, URZ ;  /* 0x00000040ff068896 */ /* 0x000fe200080000ff */
[----:B------:R-:W-:Y:S01]  /*5c20*/  R2UR UR7, R48 ;  /* 0x00000000300772ca */ /* 0x000fe200000e0000 */
[----:B------:R-:W-:Y:S01]  /*5c30*/  @!UP0 UIADD3 UR18, UPT, UPT, UR42, 0x30, URZ ;  /* 0x000000302a128890 */ /* 0x000fe2000fffe0ff */
[----:B------:R-:W-:Y:S01]  /*5c40*/  LOP3.LUT R10, R10, 0x1, RZ, 0x3c, !PT ;  /* 0x000000010a0a7812 */ /* 0x000fe200078e3cff */
[----:B------:R-:W-:Y:S01]  /*5c50*/  IMAD.U32 R2, RZ, RZ, UR5 ;  /* 0x00000005ff027e24 */ /* 0x000fe2000f8e00ff */
[----:B------:R-:W-:Y:S01]  /*5c60*/  @!UP0 UIADD3 UR16, UPT, UPT, UR31, 0x3200, URZ ;  /* 0x000032001f108890 */ /* 0x000fe2000fffe0ff */
[----:B------:R-:W-:Y:S01]  /*5c70*/  LOP3.LUT R9, R9, 0x1, RZ, 0x3c, !PT ;  /* 0x0000000109097812 */ /* 0x000fe200078e3cff */
[----:B------:R-:W-:Y:S02]  /*5c80*/  @!UP0 UIADD3 UR17, UPT, UPT, UR31, 0xe8, URZ ;  /* 0x000000e81f118890 */ /* 0x000fe4000fffe0ff */
[----:B------:R-:W-:Y:S01]  /*5c90*/  @!UP0 UPRMT UR6, UR6, 0x5410, URZ ;  /* 0x0000541006068896 */ /* 0x000fe200080000ff */
[----:B------:R-:W-:Y:S01]  /*5ca0*/  IMAD.U32 R3, RZ, RZ, UR4 ;  /* 0x00000004ff037e24 */ /* 0x000fe2000f8e00ff */
[----:B------:R-:W-:Y:S01]  /*5cb0*/  @!P2 R2UR UR4, R2 ;  /* 0x000000000204a2ca */ /* 0x000fe200000e0000 */
[----:B------:R-:W-:Y:S02]  /*5cc0*/  @!UP0 UIADD3 UR10, UPT, UPT, UR42, 0x70, URZ ;  /* 0x000000702a0a8890 */ /* 0x000fe4000fffe0ff */
[----:B------:R-:W-:Y:S01]  /*5cd0*/  @!UP0 UIADD3 UR8, UPT, UPT, UR31, 0x3a00, URZ ;  /* 0x00003a001f088890 */ /* 0x000fe2000fffe0ff */
[----:B------:R-:W-:Y:S01]  /*5ce0*/  @!P2 R2UR UR5, R3 ;  /* 0x000000000305a2ca */ /* 0x000fe200000e0000 */
[----:B------:R-:W-:Y:S01]  /*5cf0*/  VOTEU.ALL UP0, P2 ;  /* 0x0000000000ff7886 */ /* 0x000fe20001000000 */
[----:B------:R-:W-:Y:S01]  /*5d00*/  UMOV UR9, UR17 ;  /* 0x0000001100097c82 */ /* 0x000fe20008000000 */
[----:B------:R-:W-:Y:S10]  /*5d10*/  UIADD3 UR45, UPT, UPT, UR15, UR7, URZ ;  /* 0x000000070f2d7290 */ /* 0x000ff4000fffe0ff */
[----:B------:R1:W-:Y:S01]  /*5d20*/  @!UP0 UTMALDG.4D.IM2COL [UR16], [UR4], UR6 ;  /* 0x00000010040083b4 */ /* 0x0003e20008058006 */
[----:B------:R-:W-:Y:S05]  /*5d30*/  VOTEU.ALL UP0, P2 ;  /* 0x0000000000ff7886 */ /* 0x000fea0001000000 */
[----:B------:R2:W-:Y:S01]  /*5d40*/  @!UP0 UTMALDG.4D.IM2COL [UR8], [UR4], UR6 ;  /* 0x00000008040083b4 */ /* 0x0005e20008058006 */
[----:B------:R2:W-:Y:S01]  /*5d50*/  @!P2 SYNCS.ARRIVE.TRANS64.RED.A0TR RZ, [UR31+0xe8], R0 ;  /* 0x0000e800ffffa9a7 */ /* 0x0005e2000830041f */
[----:B------:R-:W-:Y:S01]  /*5d60*/  SYNCS.ARRIVE.TRANS64.RED.A1T0 RZ, [UR61], RZ ;  /* 0x000000ffffff79a7 */ /* 0x000fe2000810043d */
[----:B-1----:R-:W-:Y:S01]  /*5d70*/  UIADD3 UR20, UPT, UPT, UR14, UR24, URZ ;  /* 0x000000180e147290 */ /* 0x002fe2000fffe0ff */
[----:B------:R-:W-:Y:S11]  /*5d80*/  BRA.U UP3, `(.L_x_99) ;  /* 0xffffffed03c47547 */ /* 0x000ff6000b83ffff */
[----:B------:R-:W-:-:S04]  /*5d90*/  SHF.L.U32 R2, R10, 0x1f, RZ ;  /* 0x0000001f0a027819 */ /* 0x000fc800000006ff */
[----:B------:R-:W1:Y:S02]  /*5da0*/  SYNCS.PHASECHK.TRANS64.TRYWAIT P0, [UR31+0xf0], R2 ;  /* 0x0000f002ff0075a7 */ /* 0x000e64000800111f */
[----:B-1----:R-:W-:Y:S05]  /*5db0*/  @!P0 BRA `(.L_x_100) ;  /* 0x0000004400408947 */ /* 0x002fea0003800000 */
.L_x_207:
[----:B------:R-:W3:Y:S02]  /*5dc0*/  SYNCS.PHASECHK.TRANS64.TRYWAIT P0, [UR31+0xf8], R2 ;  /* 0x0000f802ff0075a7 */ /* 0x000ee4000800111f */
[----:B---3--:R-:W-:Y:S05]  /*5dd0*/  @!P0 BRA `(.L_x_101) ;  /* 0x0000004400508947 */ /* 0x008fea0003800000 */
.L_x_209:
[----:B------:R-:W3:Y:S02]  /*5de0*/  SYNCS.PHASECHK.TRANS64.TRYWAIT P0, [UR31+0x100], R2 ;  /* 0x00010002ff0075a7 */ /* 0x000ee4000800111f */
[----:B---3--:R-:W-:Y:S05]  /*5df0*/  @!P0 BRA `(.L_x_102) ;  /* 0x0000004400608947 */ /* 0x008fea0003800000 */
.L_x_211:
[----:B-12---:R-:W-:-:S07]  /*5e00*/  MOV R0, UR31 ;  /* 0x0000001f00007c02 */ /* 0x006fce0008000f00 */
.L_x_103:
[----:B-1----:R-:W-:-:S04]  /*5e10*/  SHF.L.U32 R2, R10, 0x1f, RZ ;  /* 0x0000001f0a027819 */ /* 0x002fc800000006ff */
[----:B------:R1:W2:Y:S03]  /*5e20*/  SYNCS.PHASECHK.TRANS64.TRYWAIT P0, [R0+URZ+0x108], R2 ;  /* 0x00010802000075a7 */ /* 0x0002a600080011ff */
[----:B--2---:R-:W-:Y:S05]  /*5e30*/  @!P0 NANOSLEEP.SYNCS 0x989680 ;  /* 0x009896800000895d */ /* 0x004fea0003900000 */
[----:B------:R-:W2:Y:S02]  /*5e40*/  @!P0 SYNCS.PHASECHK.TRANS64 P0, [R0+URZ+0x108], R2 ;  /* 0x00010802000085a7 */ /* 0x000ea400080010ff */
[----:B--2---:R-:W-:Y:S05]  /*5e50*/  @P0 EXIT ;  /* 0x000000000000094d */ /* 0x004fea0003800000 */
[----:B------:R-:W-:Y:S05]  /*5e60*/  BRA `(.L_x_103) ;  /* 0xfffffffc00e87947 */ /* 0x000fea000383ffff */
.L_x_88:
[----:B------:R-:W-:-:S06]  /*5e70*/  UISETP.GE.AND UP0, UPT, UR18, 0x4, UPT ;  /* 0x000000041200788c */ /* 0x000fcc000bf06270 */
[----:B------:R-:W-:-:S13]  /*5e80*/  PLOP3.LUT P0, PT, PT, PT, UP0, 0x80, 0x8 ;  /* 0x000000000008781c */ /* 0x000fda0003f0f008 */
[----:B-1----:R-:W-:Y:S05]  /*5e90*/  @!P0 EXIT ;  /* 0x000000000000894d */ /* 0x002fea0003800000 */
[----:B------:R-:W1:Y:S08]  /*5ea0*/  S2UR UR4, SR_CgaCtaId ;  /* 0x00000000000479c3 */ /* 0x000e700000008800 */
[----:B------:R-:W-:Y:S01]  /*5eb0*/  BAR.SYNC.DEFER_BLOCKING 0x6, 0xa0 ;  /* 0x0182800000007b1d */ /* 0x000fe20000010000 */
[C---:B------:R-:W-:Y:S01]  /*5ec0*/  IMAD.SHL.U32 R44, R55.reuse, 0x10, RZ ;  /* 0x00000010372c7824 */ /* 0x040fe200078e00ff */
[----:B------:R-:W-:Y:S01]  /*5ed0*/  SHF.L.U32 R23, R55, 0x10, RZ ;  /* 0x0000001037177819 */ /* 0x000fe200000006ff */
[----:B------:R-:W-:-:S02]  /*5ee0*/  IMAD.SHL.U32 R0, R46, 0x200, RZ ;  /* 0x000002002e007824 */ /* 0x000fc400078e00ff */
[----:B------:R-:W-:Y:S02]  /*5ef0*/  HFMA2 R51, -RZ, RZ, 0, 0 ;  /* 0x00000000ff337431 */ /* 0x000fe400000001ff */
[----:B------:R-:W-:Y:S01]  /*5f00*/  IMAD.SHL.U32 R4, R55, 0x2, RZ ;  /* 0x0000000237047824 */ /* 0x000fe200078e00ff */
[----:B------:R-:W-:Y:S01]  /*5f10*/  UMOV UR44, 0x400 ;  /* 0x00000400002c7882 */ /* 0x000fe20000000000 */
[----:B------:R-:W2:Y:S01]  /*5f20*/  LDC.64 R42, c[0x0][0x8b0] ;  /* 0x00022c00ff2a7b82 */ /* 0x000ea20000000a00 */
[C---:B------:R-:W-:Y:S01]  /*5f30*/  LOP3.LUT R54, R44.reuse, 0x5b0, RZ, 0xc0, !PT ;  /* 0x000005b02c367812 */ /* 0x040fe200078ec0ff */
[----:B------:R-:W-:Y:S01]  /*5f40*/  IMAD.MOV.U32 R53, RZ, RZ, 0x1 ;  /* 0x00000001ff357424 */ /* 0x000fe200078e00ff */
[----:B------:R-:W-:Y:S01]  /*5f50*/  LOP3.LUT R5, R44, 0x40, RZ, 0xc0, !PT ;  /* 0x000000402c057812 */ /* 0x000fe200078ec0ff */
[----:B------:R-:W-:Y:S01]  /*5f60*/  IMAD.MOV.U32 R22, RZ, RZ, RZ ;  /* 0x000000ffff167224 */ /* 0x000fe200078e00ff */
[----:B------:R-:W-:Y:S01]  /*5f70*/  LOP3.LUT R54, R54, 0x200, R0, 0xf8, !PT ;  /* 0x0000020036367812 */ /* 0x000fe200078ef800 */
[----:B------:R-:W-:Y:S01]  /*5f80*/  IMAD.SHL.U32 R0, R46, 0x200000, RZ ;  /* 0x002000002e007824 */ /* 0x000fe200078e00ff */
[----:B------:R-:W-:Y:S01]  /*5f90*/  LOP3.LUT R4, R5, 0x8, R4, 0xf8, !PT ;  /* 0x0000000805047812 */ /* 0x000fe200078ef804 */
[----:B------:R-:W3:Y:S01]  /*5fa0*/  LDC.64 R40, c[0x0][0x8a8] ;  /* 0x00022a00ff287b82 */ /* 0x000ee20000000a00 */
[----:B------:R-:W-:Y:S01]  /*5fb0*/  LOP3.LUT P0, RZ, R44, 0x40, RZ, 0xc0, !PT ;  /* 0x000000402cff7812 */ /* 0x000fe2000780c0ff */
[----:B------:R-:W-:Y:S01]  /*5fc0*/  IMAD.MOV.U32 R52, RZ, RZ, RZ ;  /* 0x000000ffff347224 */ /* 0x000fe200078e00ff */
[----:B------:R-:W-:Y:S01]  /*5fd0*/  LOP3.LUT R0, R0, 0x200000, RZ, 0xc0, !PT ;  /* 0x0020000000007812 */ /* 0x000fe200078ec0ff */
[----:B------:R-:W4:Y:S01]  /*5fe0*/  LDCU UR57, c[0x0][0x370] ;  /* 0x00006e00ff3977ac */ /* 0x000f220008000800 */
[----:B------:R-:W-:-:S02]  /*5ff0*/  LOP3.LUT R54, R54, R4, RZ, 0xfc, !PT ;  /* 0x0000000436367212 */ /* 0x000fc400078efcff */
[----:B------:R-:W-:Y:S01]  /*6000*/  LOP3.LUT R23, R0, 0x400000, R23, 0xf8, !PT ;  /* 0x0040000000177812 */ /* 0x000fe200078ef817 */
[----:B-1----:R-:W-:Y:S01]  /*6010*/  ULEA UR44, UR4, UR44, 0x18 ;  /* 0x0000002c042c7291 */ /* 0x002fe2000f8ec0ff */
[----:B------:R-:W-:Y:S01]  /*6020*/  P2R R0, PR, RZ, 0x1 ;  /* 0x00000001ff007803 */ /* 0x000fe20000000000 */
[----:B------:R-:W1:Y:S01]  /*6030*/  LDCU.128 UR4, c[0x0][0xa80] ;  /* 0x00015000ff0477ac */ /* 0x000e620008000c00 */
[----:B------:R-:W-:Y:S01]  /*6040*/  LOP3.LUT R55, R55, 0x60, RZ, 0xc0, !PT ;  /* 0x0000006037377812 */ /* 0x000fe200078ec0ff */
[----:B------:R-:W2:Y:S05]  /*6050*/  LDCU.64 UR62, c[0x0][0x348] ;  /* 0x00006900ff3e77ac */ /* 0x000eaa0008000a00 */
[----:B------:R-:W4:Y:S01]  /*6060*/  LDS R2, [UR44+0x170] ;  /* 0x0001702cff027984 */ /* 0x000f220008000800 */
[----:B------:R-:W2:Y:S01]  /*6070*/  LDCU UR42, c[0x0][0xb0c] ;  /* 0x00016180ff2a77ac */ /* 0x000ea20008000800 */
[----:B------:R-:W2:Y:S01]  /*6080*/  LDCU UR38, c[0x0][0xb30] ;  /* 0x00016600ff2677ac */ /* 0x000ea20008000800 */
[----:B------:R-:W2:Y:S01]  /*6090*/  LDCU.64 UR50, c[0x0][0x888] ;  /* 0x00011100ff3277ac */ /* 0x000ea20008000a00 */
[----:B-1----:R-:W-:Y:S01]  /*60a0*/  IMAD.U32 R59, RZ, RZ, UR4 ;  /* 0x00000004ff3b7e24 */ /* 0x002fe2000f8e00ff */
[----:B------:R-:W-:Y:S01]  /*60b0*/  MOV R56, UR7 ;  /* 0x0000000700387c02 */ /* 0x000fe20008000f00 */
[----:B------:R-:W-:Y:S01]  /*60c0*/  UIADD3 UR4, UPT, UPT, UR44, 0x200, URZ ;  /* 0x000002002c047890 */ /* 0x000fe2000fffe0ff */
[----:B------:R-:W-:Y:S01]  /*60d0*/  IMAD.U32 R58, RZ, RZ, UR5 ;  /* 0x00000005ff3a7e24 */ /* 0x000fe2000f8e00ff */
[----:B------:R-:W1:Y:S01]  /*60e0*/  LDCU.64 UR40, c[0x0][0xb28] ;  /* 0x00016500ff2877ac */ /* 0x000e620008000a00 */
[----:B------:R-:W-:-:S03]  /*60f0*/  IMAD.U32 R57, RZ, RZ, UR6 ;  /* 0x00000006ff397e24 */ /* 0x000fc6000f8e00ff */
[----:B------:R-:W-:Y:S01]  /*6100*/  IMAD.U32 R50, RZ, RZ, UR4 ;  /* 0x00000004ff327e24 */ /* 0x000fe2000f8e00ff */
[----:B------:R-:W1:Y:S01]  /*6110*/  LDCU.64 UR60, c[0x0][0x890] ;  /* 0x00011200ff3c77ac */ /* 0x000e620008000a00 */
[----:B------:R-:W1:Y:S01]  /*6120*/  LDCU.128 UR52, c[0x0][0xb10] ;  /* 0x00016200ff3477ac */ /* 0x000e620008000c00 */
[----:B------:R-:W1:Y:S01]  /*6130*/  LDCU UR56, c[0x0][0x374] ;  /* 0x00006e80ff3877ac */ /* 0x000e620008000800 */
[----:B------:R-:W-:Y:S01]  /*6140*/  UMOV UR49, URZ ;  /* 0x000000ff00317c82 */ /* 0x000fe20008000000 */
[----:B------:R-:W-:Y:S01]  /*6150*/  UMOV UR47, URZ ;  /* 0x000000ff002f7c82 */ /* 0x000fe20008000000 */
[C---:B----4-:R-:W-:Y:S01]  /*6160*/  VIADD R3, R2.reuse, 0x40 ;  /* 0x0000004002037836 */ /* 0x050fe20000000000 */
[----:B------:R-:W-:-:S04]  /*6170*/  LOP3.LUT R2, R2, 0xffff, RZ, 0xc0, !PT ;  /* 0x0000ffff02027812 */ /* 0x000fc800078ec0ff */
[----:B------:R-:W-:-:S05]  /*6180*/  LOP3.LUT R3, R3, 0xffff, RZ, 0xc0, !PT ;  /* 0x0000ffff03037812 */ /* 0x000fca00078ec0ff */
[----:B-123--:R4:W-:Y:S02]  /*6190*/  STL.64 [R1], R2 ;  /* 0x0000000201007387 */ /* 0x00e9e40000100a00 */
.L_x_147:
[----:B----4-:R-:W-:Y:S04]  /*61a0*/  SHF.L.U32 R2, R51, 0x1f, RZ ;  /* 0x0000001f33027819 */ /* 0x010fe800000006ff */
[----:B-1----:R-:W1:Y:S02]  /*61b0*/  SYNCS.PHASECHK.TRANS64.TRYWAIT P0, [UR44+0x120], R2 ;  /* 0x00012002ff0075a7 */ /* 0x002e64000800112c */
[----:B-1----:R-:W-:Y:S05]  /*61c0*/  @!P0 BRA `(.L_x_104) ;  /* 0x0000004000848947 */ /* 0x002fea0003800000 */
.L_x_213:
[----:B-1----:R-:W-:Y:S01]  /*61d0*/  LEA R2, R22, UR43, 0x2 ;  /* 0x0000002b16027c11 */ /* 0x002fe2000f8e10ff */
[----:B------:R-:W1:Y:S01]  /*61e0*/  LDS.128 R4, [UR44+0x160] ;  /* 0x0001602cff047984 */ /* 0x000e620008000c00 */
[----:B------:R-:W-:Y:S02]  /*61f0*/  UIADD3 UR4, UPT, UPT, UR44, 0x128, URZ ;  /* 0x000001282c047890 */ /* 0x000fe4000fffe0ff */
[----:B------:R-:W-:Y:S01]  /*6200*/  UISETP.GE.AND UP0, UPT, UR39, 0x1, UPT ;  /* 0x000000012700788c */ /* 0x000fe2000bf06270 */
[----:B------:R-:W-:Y:S01]  /*6210*/  @!PT LDS RZ, [RZ] ;  /* 0x00000000fffff984 */ /* 0x000fe20000000800 */
[----:B------:R-:W-:Y:S01]  /*6220*/  @!PT LDS RZ, [RZ] ;  /* 0x00000000fffff984 */ /* 0x000fe20000000800 */
[----:B------:R-:W-:Y:S01]  /*6230*/  @!PT LDS RZ, [RZ] ;  /* 0x00000000fffff984 */ /* 0x000fe20000000800 */
[----:B------:R-:W-:Y:S01]  /*6240*/  @!PT LDS RZ, [RZ] ;  /* 0x00000000fffff984 */ /* 0x000fe20000000800 */
[----:B------:R2:W-:Y:S06]  /*6250*/  MEMBAR.ALL.CTA ;  /* 0x0000000000007992 */ /* 0x0005ec0000008000 */
[----:B--2---:R-:W2:Y:S01]  /*6260*/  FENCE.VIEW.ASYNC.S ;  /* 0x00000000000073c6 */ /* 0x004ea20000000000 */
[----:B------:R-:W-:Y:S09]  /*6270*/  UPRMT UR4, URZ, 0x654, UR4 ;  /* 0x00000654ff047896 */ /* 0x000ff20008000004 */
[----:B--2---:R-:W-:Y:S01]  /*6280*/  SYNCS.ARRIVE.TRANS64.RED.A1T0 RZ, [UR4], RZ ;  /* 0x000000ffffff79a7 */ /* 0x004fe20008100404 */
[----:B------:R-:W5:Y:S01]  /*6290*/  LDL R2, [R2] ;  /* 0x0000000002027983 */ /* 0x000f620000100800 */
[----:B-1----:R-:W-:Y:S11]  /*62a0*/  LOP3.LUT P0, RZ, R6, 0x1, RZ, 0xc0, !PT ;  /* 0x0000000106ff7812 */ /* 0x002ff6000780c0ff */
[----:B------:R-:W-:Y:S02]  /*62b0*/  @!UPT UIADD3 URZ, UPT, UPT, URZ, URZ, URZ ;  /* 0x000000fffffff290 */ /* 0x000fe4000fffe0ff */
[----:B------:R-:W-:Y:S01]  /*62c0*/  VOTEU.ANY UP1, P0 ;  /* 0x0000000000ff7886 */ /* 0x000fe20000020100 */
[----:B------:R-:W-:Y:S01]  /*62d0*/  PLOP3.LUT P0, PT, PT, PT, UP1, 0x80, 0x8 ;  /* 0x000000000008781c */ /* 0x000fe20003f0f018 */
[----:B------:R-:W-:Y:S11]  /*62e0*/  UP2UR UR58, UPR, URZ, 0x2 ;  /* 0x00000002ff3a7883 */ /* 0x000ff60008000000 */
[----:B------:R-:W-:Y:S01]  /*62f0*/  @!UPT UIADD3 URZ, UPT, UPT, URZ, URZ, URZ ;  /* 0x000000fffffff290 */ /* 0x000fe2000fffe0ff */
[----:B------:R-:W-:Y:S02]  /*6300*/  @P0 MOV R3, R4 ;  /* 0x0000000400030202 */ /* 0x000fe40000000f00 */
[----:B------:R-:W-:Y:S02]  /*6310*/  @P0 LOP3.LUT R0, R5, 0xffff, RZ, 0xc0, !PT ;  /* 0x0000ffff05000812 */ /* 0x000fe400078ec0ff */
[----:B------:R-:W-:Y:S02]  /*6320*/  @P0 R2UR UR5, R3 ;  /* 0x00000000030502ca */ /* 0x000fe400000e0000 */
[----:B------:R-:W-:Y:S11]  /*6330*/  @P0 R2UR UR4, R0 ;  /* 0x00000000000402ca */ /* 0x000ff600000e0000 */
[----:B------:R-:W-:Y:S02]  /*6340*/  @UP1 UMOV UR37, UR5 ;  /* 0x0000000500251c82 */ /* 0x000fe40008000000 */
[----:B------:R-:W-:Y:S01]  /*6350*/  @UP1 UMOV UR36, UR4 ;  /* 0x0000000400241c82 */ /* 0x000fe20008000000 */
[----:B------:R-:W-:Y:S05]  /*6360*/  BRA.U !UP0, `(.L_x_105) ;  /* 0x0000000108cc7547 */ /* 0x000fea000b800000 */
[----:B------:R-:W1:Y:S01]  /*6370*/  LDCU UR9, c[0x0][0xb20] ;  /* 0x00016400ff0977ac */ /* 0x000e620008000800 */
[----:B------:R-:W-:Y:S02]  /*6380*/  UIMAD.WIDE.U32 UR4, UR56, UR55, URZ ;  /* 0x00000037380472a5 */ /* 0x000fe4000f8e00ff */
[----:B------:R-:W-:Y:S02]  /*6390*/  UIMAD.WIDE.U32 UR6, UR57, UR52, URZ ;  /* 0x00000034390672a5 */ /* 0x000fe4000f8e00ff */
[----:B------:R-:W-:Y:S02]  /*63a0*/  UIMAD.WIDE.U32 UR10, UR36, UR55, URZ ;  /* 0x00000037240a72a5 */ /* 0x000fe4000f8e00ff */
[----:B------:R-:W-:Y:S02]  /*63b0*/  UISETP.NE.AND UP0, UPT, UR54, 0x1, UPT ;  /* 0x000000013600788c */ /* 0x000fe4000bf05270 */
[----:B------:R-:W-:Y:S02]  /*63c0*/  UISETP.NE.AND UP1, UPT, UR42, 0x1, UPT ;  /* 0x000000012a00788c */ /* 0x000fe4000bf25270 */
[----:B------:R-:W-:Y:S02]  /*63d0*/  UISETP.NE.AND UP2, UPT, UR39, 0x1, UPT ;  /* 0x000000012700788c */ /* 0x000fe4000bf45270 */
[----:B------:R-:W-:Y:S01]  /*63e0*/  UIMAD.WIDE.U32 UR12, UR37, UR52, URZ ;  /* 0x00000034250c72a5 */ /* 0x000fe2000f8e00ff */
[----:B------:R-:W-:Y:S01]  /*63f0*/  UMOV UR4, UR5 ;  /* 0x0000000500047c82 */ /* 0x000fe20008000000 */
[----:B------:R-:W-:Y:S01]  /*6400*/  UMOV UR6, UR11 ;  /* 0x0000000b00067c82 */ /* 0x000fe20008000000 */
[----:B-1----:R-:W-:Y:S03]  /*6410*/  USHF.R.U32.HI UR8, URZ, UR9, UR4 ;  /* 0x00000009ff087299 */ /* 0x002fe60008011604 */
[----:B------:R-:W-:Y:S02]  /*6420*/  UMOV UR4, UR7 ;  /* 0x0000000700047c82 */ /* 0x000fe40008000000 */
[----:B------:R-:W-:Y:S02]  /*6430*/  USHF.R.U32.HI UR5, URZ, UR53, UR4 ;  /* 0x00000035ff057299 */ /* 0x000fe40008011604 */
[----:B------:R-:W-:Y:S02]  /*6440*/  USEL UR4, UR56, UR8, !UP0 ;  /* 0x0000000838047287 */ /* 0x000fe4000c000000 */
[----:B------:R-:W-:Y:S02]  /*6450*/  USHF.R.U32.HI UR8, URZ, UR9, UR6 ;  /* 0x00000009ff087299 */ /* 0x000fe40008011606 */
[----:B------:R-:W-:Y:S02]  /*6460*/  UIMAD.WIDE.U32 UR6, UR4, UR40, URZ ;  /* 0x00000028040672a5 */ /* 0x000fe4000f8e00ff */
[----:B------:R-:W-:Y:S02]  /*6470*/  USEL UR9, UR57, UR5, !UP1 ;  /* 0x0000000539097287 */ /* 0x000fe4000c800000 */
[----:B------:R-:W-:Y:S02]  /*6480*/  USEL UR8, UR36, UR8, !UP0 ;  /* 0x0000000824087287 */ /* 0x000fe4000c000000 */
[----:B------:R-:W-:Y:S01]  /*6490*/  UIMAD.WIDE.U32 UR10, UR9, UR40, URZ ;  /* 0x00000028090a72a5 */ /* 0x000fe2000f8e00ff */
[----:B------:R-:W-:Y:S01]  /*64a0*/  UMOV UR6, UR7 ;  /* 0x0000000700067c82 */ /* 0x000fe20008000000 */
[----:B------:R-:W-:Y:S01]  /*64b0*/  UMOV UR5, UR13 ;  /* 0x0000000d00057c82 */ /* 0x000fe20008000000 */
[----:B------:R-:W-:Y:S02]  /*64c0*/  @UP2 USHF.R.U32.HI UR4, URZ, UR41, UR6 ;  /* 0x00000029ff042299 */ /* 0x000fe40008011606 */
[----:B------:R-:W-:Y:S02]  /*64d0*/  USHF.R.U32.HI UR5, URZ, UR53, UR5 ;  /* 0x00000035ff057299 */ /* 0x000fe40008011605 */
[----:B------:R-:W-:Y:S02]  /*64e0*/  UIMAD UR4, UR39, UR4, URZ ;  /* 0x00000004270472a4 */ /* 0x000fe4000f8e02ff */
[----:B------:R-:W-:Y:S02]  /*64f0*/  USEL UR5, UR37, UR5, !UP1 ;  /* 0x0000000525057287 */ /* 0x000fe4000c800000 */
[----:B------:R-:W-:Y:S01]  /*6500*/  UISETP.GE.AND UP0, UPT, UR8, UR4, UPT ;  /* 0x000000040800728c */ /* 0x000fe2000bf06270 */
[----:B------:R-:W-:Y:S01]  /*6510*/  UMOV UR6, UR11 ;  /* 0x0000000b00067c82 */ /* 0x000fe20008000000 */
[----:B------:R-:W-:Y:S02]  /*6520*/  UIMAD.WIDE.U32 UR10, UR8, UR40, URZ ;  /* 0x00000028080a72a5 */ /* 0x000fe4000f8e00ff */
[----:B------:R-:W-:Y:S04]  /*6530*/  @UP2 USHF.R.U32.HI UR9, URZ, UR41, UR6 ;  /* 0x00000029ff092299 */ /* 0x000fe80008011606 */
[----:B------:R-:W-:Y:S01]  /*6540*/  UIMAD UR6, UR39, UR9, URZ ;  /* 0x00000009270672a4 */ /* 0x000fe2000f8e02ff */
[----:B------:R-:W-:Y:S03]  /*6550*/  UMOV UR4, UR11 ;  /* 0x0000000b00047c82 */ /* 0x000fe60008000000 */
[----:B------:R-:W-:Y:S02]  /*6560*/  UISETP.GE.OR UP0, UPT, UR5, UR6, UP0 ;  /* 0x000000060500728c */ /* 0x000fe40008706670 */
[----:B------:R-:W-:Y:S02]  /*6570*/  USHF.R.U32.HI UR4, URZ, UR41, UR4 ;  /* 0x00000029ff047299 */ /* 0x000fe40008011604 */
[----:B------:R-:W-:Y:S02]  /*6580*/  UIMAD.WIDE.U32 UR6, UR5, UR40, URZ ;  /* 0x00000028050672a5 */ /* 0x000fe4000f8e00ff */
[----:B------:R-:W-:Y:S02]  /*6590*/  USEL UR11, UR8, UR4, !UP2 ;  /* 0x00000004080b7287 */ /* 0x000fe4000d000000 */
[----:B------:R-:W-:Y:S02]  /*65a0*/  UIADD3 UR6, UPT, UPT, -UR5, URZ, URZ ;  /* 0x000000ff05067290 */ /* 0x000fe4000fffe1ff */
[----:B------:R-:W-:Y:S02]  /*65b0*/  UIADD3 UR10, UPT, UPT, -UR11, URZ, URZ ;  /* 0x000000ff0b0a7290 */ /* 0x000fe4000fffe1ff */
[----:B------:R-:W-:Y:S02]  /*65c0*/  UIMAD UR6, UR42, UR6, UR37 ;  /* 0x000000062a0672a4 */ /* 0x000fe4000f8e0225 */
[----:B------:R-:W-:Y:S01]  /*65d0*/  UIMAD UR10, UR39, UR10, UR8 ;  /* 0x0000000a270a72a4 */ /* 0x000fe2000f8e0208 */
[----:B------:R-:W-:Y:S01]  /*65e0*/  @!UP0 UMOV UR4, UR7 ;  /* 0x0000000700048c82 */ /* 0x000fe20008000000 */
[----:B------:R-:W-:Y:S02]  /*65f0*/  UIADD3 UR7, UPT, UPT, -UR8, URZ, URZ ;  /* 0x000000ff08077290 */ /* 0x000fe4000fffe1ff */
[----:B------:R-:W-:Y:S04]  /*6600*/  @!UP0 USHF.R.U32.HI UR4, URZ, UR41, UR4 ;  /* 0x00000029ff048299 */ /* 0x000fe80008011604 */
[----:B------:R-:W-:Y:S04]  /*6610*/  @!UP0 USEL UR4, UR5, UR4, !UP2 ;  /* 0x0000000405048287 */ /* 0x000fe8000d000000 */
[----:B------:R-:W-:Y:S02]  /*6620*/  @!UP0 UIMAD UR9, UR9, UR10, UR4 ;  /* 0x0000000a090982a4 */ /* 0x000fe4000f8e0204 */
[----:B------:R-:W-:Y:S02]  /*6630*/  @!UP0 UIADD3 UR10, UPT, UPT, UR11, -UR4, URZ ;  /* 0x800000040b0a8290 */ /* 0x000fe4000fffe0ff */
[----:B------:R-:W-:Y:S02]  /*6640*/  UIMAD UR4, UR54, UR7, UR36 ;  /* 0x00000007360472a4 */ /* 0x000fe4000f8e0224 */
[----:B------:R-:W-:Y:S03]  /*6650*/  @!UP0 UIMAD UR8, UR10, UR39, UR5 ;  /* 0x000000270a0882a4 */ /* 0x000fe6000f8e0205 */
[----:B------:R-:W-:Y:S02]  /*6660*/  @!UP0 UMOV UR5, UR9 ;  /* 0x0000000900058c82 */ /* 0x000fe40008000000 */
[----:B------:R-:W-:Y:S02]  /*6670*/  UIMAD UR37, UR5, UR42, UR6 ;  /* 0x0000002a052572a4 */ /* 0x000fe4000f8e0206 */
[----:B------:R-:W-:Y:S11]  /*6680*/  UIMAD UR36, UR8, UR54, UR4 ;  /* 0x00000036082472a4 */ /* 0x000ff6000f8e0204 */
[----:B------:R-:W-:Y:S01]  /*6690*/  @!UPT UIADD3 URZ, UPT, UPT, URZ, URZ, URZ ;  /* 0x000000fffffff290 */ /* 0x000fe2000fffe0ff */
.L_x_105:
[----:B------:R-:W-:Y:S01]  /*66a0*/  UISETP.NE.AND UP0, UPT, UR38, 0x1, UPT ;  /* 0x000000012600788c */ /* 0x000fe2000bf05270 */
[----:B------:R-:W-:Y:S01]  /*66b0*/  @P0 SHF.R.U32.HI R4, RZ, 0x10, R5 ;  /* 0x00000010ff040819 */ /* 0x000fe20000011605 */
[----:B------:R-:W-:Y:S01]  /*66c0*/  USHF.L.U32 UR46, UR20, 0x7, URZ ;  /* 0x00000007142e7899 */ /* 0x000fe200080006ff */
[----:B------:R-:W-:Y:S02]  /*66d0*/  BSSY.RECONVERGENT B6, `(.L_x_106) ;  /* 0x0000034000067945 */ /* 0x000fe40003800200 */
[----:B------:R-:W-:Y:S02]  /*66e0*/  @P0 R2UR UR59, R4 ;  /* 0x00000000043b02ca */ /* 0x000fe400000e0000 */
[----:B------:R-:W-:Y:S04]  /*66f0*/  LOP3.LUT P0, RZ, R50, 0x90, RZ, 0xc0, !PT ;  /* 0x0000009032ff7812 */ /* 0x000fe8000780c0ff */
[----:B------:R-:W1:Y:S01]  /*6700*/  @!UP0 LDCU.128 UR12, c[0x0][0xb10] ;  /* 0x00016200ff0c87ac */ /* 0x000e620008000c00 */
[----:B------:R-:W2:Y:S01]  /*6710*/  @!UP0 LDCU UR5, c[0x0][0xb0c] ;  /* 0x00016180ff0587ac */ /* 0x000ea20008000800 */
[----:B------:R-:W3:Y:S01]  /*6720*/  @!UP0 LDCU UR10, c[0x0][0xb20] ;  /* 0x00016400ff0a87ac */ /* 0x000ee20008000800 */
[----:B-1----:R-:W-:Y:S02]  /*6730*/  UIMAD.WIDE.U32 UR8, UR37, UR12, URZ ;  /* 0x0000000c250872a5 */ /* 0x002fe4000f8e00ff */
[----:B------:R-:W-:Y:S02]  /*6740*/  UIMAD.WIDE.U32 UR6, UR36, UR15, URZ ;  /* 0x0000000f240672a5 */ /* 0x000fe4000f8e00ff */
[----:B------:R-:W-:Y:S03]  /*6750*/  @!UP0 UISETP.NE.AND UP1, UPT, UR14, 0x1, UPT ;  /* 0x000000010e00888c */ /* 0x000fe6000bf25270 */
[----:B------:R-:W-:Y:S01]  /*6760*/  @!UP0 UMOV UR4, UR9 ;  /* 0x0000000900048c82 */ /* 0x000fe20008000000 */
[----:B--2---:R-:W-:Y:S02]  /*6770*/  @!UP0 UISETP.NE.AND UP2, UPT, UR5, 0x1, UPT ;  /* 0x000000010500888c */ /* 0x004fe4000bf45270 */
[----:B------:R-:W-:Y:S01]  /*6780*/  @!UP0 USHF.R.U32.HI UR4, URZ, UR13, UR4 ;  /* 0x0000000dff048299 */ /* 0x000fe20008011604 */
[----:B------:R-:W-:Y:S02]  /*6790*/  @!UP0 UMOV UR6, UR7 ;  /* 0x0000000700068c82 */ /* 0x000fe40008000000 */
[----:B---3--:R-:W-:Y:S02]  /*67a0*/  @!UP0 USHF.R.U32.HI UR6, URZ, UR10, UR6 ;  /* 0x0000000aff068299 */ /* 0x008fe40008011606 */
[----:B------:R-:W-:Y:S02]  /*67b0*/  @!UP0 USEL UR7, UR37, UR4, !UP2 ;  /* 0x0000000425078287 */ /* 0x000fe4000d000000 */
[----:B------:R-:W-:Y:S04]  /*67c0*/  @!UP0 USEL UR6, UR36, UR6, !UP1 ;  /* 0x0000000624068287 */ /* 0x000fe8000c800000 */
[----:B------:R-:W-:Y:S02]  /*67d0*/  @!UP0 UIADD3 UR4, UPT, UPT, -UR7, UR6, URZ ;  /* 0x0000000607048290 */ /* 0x000fe4000fffe1ff */
[----:B------:R-:W-:Y:S02]  /*67e0*/  @!UP0 UIADD3 UR6, UPT, UPT, UR7, -UR6, URZ ;  /* 0x8000000607068290 */ /* 0x000fe4000fffe0ff */
[----:B------:R-:W-:Y:S02]  /*67f0*/  @!UP0 UIMAD UR37, UR4, UR5, UR37 ;  /* 0x00000005042582a4 */ /* 0x000fe4000f8e0225 */
[----:B------:R-:W-:Y:S01]  /*6800*/  @!UP0 UIMAD UR36, UR6, UR14, UR36 ;  /* 0x0000000e062482a4 */ /* 0x000fe2000f8e0224 */
[----:B------:R-:W-:Y:S11]  /*6810*/  @!P0 BRA `(.L_x_107) ;  /* 0x00000000007c8947 */ /* 0x000ff60003800000 */
[----:B------:R-:W1:Y:S01]  /*6820*/  LDCU.64 UR8, c[0x4][0x80] ;  /* 0x01001000ff0877ac */ /* 0x000e620008000a00 */
[----:B------:R-:W-:Y:S01]  /*6830*/  MOV R16, 0x0 ;  /* 0x0000000000107802 */ /* 0x000fe20000000f00 */
[----:B------:R-:W-:Y:S02]  /*6840*/  HFMA2 R12, -RZ, RZ, 0, 5.9604644775390625e-08 ;  /* 0x00000001ff0c7431 */ /* 0x000fe400000001ff */
[----:B------:R-:W-:Y:S01]  /*6850*/  IMAD.MOV.U32 R8, RZ, RZ, 0x70 ;  /* 0x00000070ff087424 */ /* 0x000fe200078e00ff */
[----:B------:R2:W3:Y:S01]  /*6860*/  LDC.64 R14, c[0x4][R16] ;  /* 0x01000000100e7b82 */ /* 0x0004e20000000a00 */
[----:B------:R-:W4:Y:S01]  /*6870*/  LDCU.64 UR6, c[0x4][0x88] ;  /* 0x01001100ff0677ac */ /* 0x000f220008000a00 */
[----:B------:R-:W-:Y:S01]  /*6880*/  IMAD.MOV.U32 R13, RZ, RZ, RZ ;  /* 0x000000ffff0d7224 */ /* 0x000fe200078e00ff */
[----:B------:R-:W2:Y:S01]  /*6890*/  LDCU.64 UR4, c[0x4][0x8] ;  /* 0x01000100ff0477ac */ /* 0x000ea20008000a00 */
[----:B-1----:R-:W-:Y:S01]  /*68a0*/  MOV R5, UR9 ;  /* 0x0000000900057c02 */ /* 0x002fe20008000f00 */
[----:B------:R-:W-:Y:S01]  /*68b0*/  IMAD.U32 R4, RZ, RZ, UR8 ;  /* 0x00000008ff047e24 */ /* 0x000fe2000f8e00ff */
[----:B----4-:R-:W-:Y:S01]  /*68c0*/  MOV R7, UR7 ;  /* 0x0000000700077c02 */ /* 0x010fe20008000f00 */
[----:B------:R-:W-:Y:S01]  /*68d0*/  IMAD.U32 R6, RZ, RZ, UR6 ;  /* 0x00000006ff067e24 */ /* 0x000fe2000f8e00ff */
[----:B--2---:R-:W-:Y:S01]  /*68e0*/  MOV R11, UR5 ;  /* 0x00000005000b7c02 */ /* 0x004fe20008000f00 */
[----:B------:R-:W-:Y:S02]  /*68f0*/  IMAD.U32 R10, RZ, RZ, UR4 ;  /* 0x00000004ff0a7e24 */ /* 0x000fe4000f8e00ff */
[----:B------:R-:W-:Y:S07]  /*6900*/  LEPC R20, `(.L_x_108) ;  /* 0x000000001014794e */ /* 0x000fee0000000000 */
[----:B---3-5:R-:W-:Y:S05]  /*6910*/  CALL.ABS.NOINC R14 ;  /* 0x000000000e007343 */ /* 0x028fea0003c00000 */
.L_x_108:
[----:B------:R-:W1:Y:S01]  /*6920*/  LDCU.64 UR8, c[0x4][0x80] ;  /* 0x01001000ff0877ac */ /* 0x000e620008000a00 */
[----:B------:R-:W2:Y:S01]  /*6930*/  LDC.64 R16, c[0x4][R16] ;  /* 0x0100000010107b82 */ /* 0x000ea20000000a00 */
[----:B------:R-:W-:Y:S02]  /*6940*/  HFMA2 R12, -RZ, RZ, 0, 5.9604644775390625e-08 ;  /* 0x00000001ff0c7431 */ /* 0x000fe400000001ff */
[----:B------:R-:W-:Y:S02]  /*6950*/  IMAD.MOV.U32 R8, RZ, RZ, 0x70 ;  /* 0x00000070ff087424 */ /* 0x000fe400078e00ff */
[----:B------:R-:W-:Y:S01]  /*6960*/  IMAD.MOV.U32 R13, RZ, RZ, RZ ;  /* 0x000000ffff0d7224 */ /* 0x000fe200078e00ff */
[----:B------:R-:W3:Y:S01]  /*6970*/  LDCU.64 UR6, c[0x4][0x88] ;  /* 0x01001100ff0677ac */ /* 0x000ee20008000a00 */
[----:B------:R-:W4:Y:S01]  /*6980*/  LDCU.64 UR4, c[0x4][0x8] ;  /* 0x01000100ff0477ac */ /* 0x000f220008000a00 */
[----:B-1----:R-:W-:Y:S02]  /*6990*/  MOV R4, UR8 ;  /* 0x0000000800047c02 */ /* 0x002fe40008000f00 */
[----:B------:R-:W-:Y:S02]  /*69a0*/  MOV R5, UR9 ;  /* 0x0000000900057c02 */ /* 0x000fe40008000f00 */
[----:B---3--:R-:W-:Y:S01]  /*69b0*/  MOV R7, UR7 ;  /* 0x0000000700077c02 */ /* 0x008fe20008000f00 */
[----:B------:R-:W-:Y:S01]  /*69c0*/  IMAD.U32 R6, RZ, RZ, UR6 ;  /* 0x00000006ff067e24 */ /* 0x000fe2000f8e00ff */
[----:B----4-:R-:W-:Y:S01]  /*69d0*/  MOV R11, UR5 ;  /* 0x00000005000b7c02 */ /* 0x010fe20008000f00 */
[----:B------:R-:W-:Y:S02]  /*69e0*/  IMAD.U32 R10, RZ, RZ, UR4 ;  /* 0x00000004ff0a7e24 */ /* 0x000fe4000f8e00ff */
[----:B------:R-:W-:Y:S07]  /*69f0*/  LEPC R20, `(.L_x_107) ;  /* 0x000000001014794e */ /* 0x000fee0000000000 */
[----:B--2---:R-:W-:Y:S05]  /*6a00*/  CALL.ABS.NOINC R16 ;  /* 0x0000000010007343 */ /* 0x004fea0003c00000 */
.L_x_107:
[----:B------:R-:W-:Y:S05]  /*6a10*/  BSYNC.RECONVERGENT B6 ;  /* 0x0000000000067941 */ /* 0x000fea0003800200 */
.L_x_106:
[----:B------:R-:W-:Y:S01]  /*6a20*/  R2UR UR4, R49 ;  /* 0x00000000310472ca */ /* 0x000fe200000e0000 */
[----:B------:R-:W-:Y:S01]  /*6a30*/  UISETP.NE.U32.AND UP0, UPT, UR60, URZ, UPT ;  /* 0x000000ff3c00728c */ /* 0x000fe2000bf05070 */
[----:B------:R-:W-:Y:S02]  /*6a40*/  ISETP.NE.U32.AND P4, PT, R42, RZ, PT ;  /* 0x000000ff2a00720c */ /* 0x000fe40003f85070 */
[----:B------:R-:W-:Y:S01]  /*6a50*/  ISETP.NE.U32.AND P2, PT, RZ, UR50, PT ;  /* 0x00000032ff007c0c */ /* 0x000fe2000bf45070 */
[----:B------:R-:W-:Y:S01]  /*6a60*/  UISETP.NE.AND.EX UP1, UPT, UR61, URZ, UPT, UP0 ;  /* 0x000000ff3d00728c */ /* 0x000fe2000bf25300 */
[----:B------:R-:W-:Y:S01]  /*6a70*/  ISETP.NE.AND.EX P4, PT, R43, RZ, PT, P4 ;  /* 0x000000ff2b00720c */ /* 0x000fe20003f85340 */
[----:B------:R-:W-:Y:S01]  /*6a80*/  UPLOP3.LUT UP0, UPT, UPT, UPT, UPT, 0x40, 0x4 ;  /* 0x000000000004789c */ /* 0x000fe20003f0e870 */
[----:B------:R-:W-:Y:S05]  /*6a90*/  ISETP.NE.AND.EX P2, PT, RZ, UR51, PT, P2 ;  /* 0x00000033ff007c0c */ /* 0x000fea000bf45320 */
[----:B------:R-:W-:Y:S06]  /*6aa0*/  UISETP.NE.AND UP2, UPT, UR4, URZ, UPT ;  /* 0x000000ff0400728c */ /* 0x000fec000bf45270 */
[----:B------:R-:W-:Y:S05]  /*6ab0*/  PLOP3.LUT P1, PT, PT, PT, UP2, 0x80, 0x8 ;  /* 0x000000000008781c */ /* 0x000fea0003f2f028 */
[----:B------:R-:W-:Y:S06]  /*6ac0*/  @UP2 UPLOP3.LUT UP0, UPT, UPT, UPT, UP1, 0x80, 0x8 ;  /* 0x000000000008289c */ /* 0x000fec0003f0f010 */
[----:B------:R-:W-:Y:S01]  /*6ad0*/  PLOP3.LUT P0, PT, PT, PT, UP0, 0x80, 0x8 ;  /* 0x000000000008781c */ /* 0x000fe20003f0f008 */
[----:B------:R-:W-:Y:S01]  /*6ae0*/  @!UPT UIADD3 URZ, UPT, UPT, URZ, URZ, URZ ;  /* 0x000000fffffff290 */ /* 0x000fe2000fffe0ff */
[----:B------:R-:W-:Y:S11]  /*6af0*/  BRA.U !UP1, `(.L_x_109) ;  /* 0x00000001093c7547 */ /* 0x000ff6000b800000 */
[----:B------:R-:W-:Y:S01]  /*6b00*/  UISETP.NE.U32.AND UP0, UPT, UR50, URZ, UPT ;  /* 0x000000ff3200728c */ /* 0x000fe2000bf05070 */
[----:B------:R-:W-:Y:S01]  /*6b10*/  HFMA2 R0, -RZ, RZ, 0, 5.9604644775390625e-08 ;  /* 0x00000001ff007431 */ /* 0x000fe200000001ff */
[----:B------:R-:W1:Y:S01]  /*6b20*/  LDCU.64 UR8, c[0x0][0x358] ;  /* 0x00006b00ff0877ac */ /* 0x000e620008000a00 */
[----:B------:R-:W-:Y:S01]  /*6b30*/  IMAD.MOV.U32 R45, RZ, RZ, 0x1 ;  /* 0x00000001ff2d7424 */ /* 0x000fe200078e00ff */
[----:B------:R-:W-:Y:S06]  /*6b40*/  UISETP.NE.AND.EX UP0, UPT, UR51, URZ, UPT, UP0 ;  /* 0x000000ff3300728c */ /* 0x000fec000bf05300 */
[----:B------:R-:W-:Y:S05]  /*6b50*/  PLOP3.LUT P3, PT, PT, PT, UP0, 0x80, 0x8 ;  /* 0x000000000008781c */ /* 0x000fea0003f6f008 */
[----:B------:R-:W2:Y:S01]  /*6b60*/  @UP0 LDCU.64 UR4, c[0x0][0x888] ;  /* 0x00011100ff0407ac */ /* 0x000ea20008000a00 */
[----:B------:R-:W-:Y:S07]  /*6b70*/  @UP0 UIMAD UR6, UR48, UR60, URZ ;  /* 0x0000003c300602a4 */ /* 0x000fee000f8e02ff */
[----:B------:R-:W-:Y:S01]  /*6b80*/  @!P3 PRMT R45, R0, 0x7610, R45 ;  /* 0x00007610002db816 */ /* 0x000fe2000000002d */
[----:B--2---:R-:W-:Y:S06]  /*6b90*/  @UP0 UIMAD.WIDE UR4, UR6, 0x4, UR4 ;  /* 0x00000004060408a5 */ /* 0x004fec000f8e0204 */
[----:B------:R-:W-:Y:S01]  /*6ba0*/  IMAD.U32 R4, RZ, RZ, UR4 ;  /* 0x00000004ff047e24 */ /* 0x000fe2000f8e00ff */
[----:B------:R-:W-:Y:S04]  /*6bb0*/  MOV R5, UR5 ;  /* 0x0000000500057c02 */ /* 0x000fe80008000f00 */
[----:B------:R-:W2:Y:S01]  /*6bc0*/  @!UP0 LDCU UR4, c[0x0][0x880] ;  /* 0x00011000ff0487ac */ /* 0x000ea20008000800 */
[----:B-1---5:R1:W5:Y:S02]  /*6bd0*/  @P3 LDG.E R27, desc[UR8][R4.64] ;  /* 0x00000008041b3981 */ /* 0x022364000c1e1900 */
[----:B-12---:R-:W-:Y:S02]  /*6be0*/  @!P3 IMAD.U32 R27, RZ, RZ, UR4 ;  /* 0x00000004ff1bbe24 */ /* 0x006fe4000f8e00ff */
.L_x_109:
[----:B------:R-:W-:Y:S05]  /*6bf0*/  @!P4 BRA `(.L_x_110) ;  /* 0x000000000024c947 */ /* 0x000fea0003800000 */
[----:B------:R-:W-:Y:S01]  /*6c00*/  ISETP.NE.U32.AND P3, PT, R40, RZ, PT ;  /* 0x000000ff2800720c */ /* 0x000fe20003f65070 */
[----:B------:R-:W1:Y:S03]  /*6c10*/  LDCU.64 UR4, c[0x0][0x358] ;  /* 0x00006b00ff0477ac */ /* 0x000e660008000a00 */
[----:B------:R-:W-:Y:S11]  /*6c20*/  ISETP.NE.AND.EX P3, PT, R41, RZ, PT, P3 ;  /* 0x000000ff2900720c */ /* 0x000ff60003f65330 */
[----:B------:R-:W-:Y:S02]  /*6c30*/  @!UPT UIADD3 URZ, UPT, UPT, URZ, URZ, URZ ;  /* 0x000000fffffff290 */ /* 0x000fe4000fffe0ff */
[----:B------:R-:W2:Y:S01]  /*6c40*/  @P3 LDC.64 R4, c[0x0][0x8a8] ;  /* 0x00022a00ff043b82 */ /* 0x000ea20000000a00 */
[----:B------:R-:W-:Y:S04]  /*6c50*/  @P3 IMAD R0, R42, UR48, RZ ;  /* 0x000000302a003c24 */ /* 0x000fe8000f8e02ff */
[----:B--2---:R-:W-:Y:S05]  /*6c60*/  @P3 IMAD.WIDE R4, R0, 0x4, R4 ;  /* 0x0000000400043825 */ /* 0x004fea00078e0204 */
[----:B-1---5:R1:W5:Y:S02]  /*6c70*/  @P3 LDG.E R24, desc[UR4][R4.64] ;  /* 0x0000000404183981 */ /* 0x022364000c1e1900 */
[----:B-1----:R-:W2:Y:S02]  /*6c80*/  @!P3 LDC R24, c[0x0][0x8a0] ;  /* 0x00022800ff18bb82 */ /* 0x002ea40000000800 */
.L_x_110:
[----:B-----5:R-:W-:Y:S01]  /*6c90*/  FSETP.NEU.AND P4, PT, R27, RZ, PT ;  /* 0x000000ff1b00720b */ /* 0x020fe20003f8d000 */
[----:B------:R-:W1:Y:S01]  /*6ca0*/  LDCU.64 UR10, c[0x0][0xa90] ;  /* 0x00015200ff0a77ac */ /* 0x000e620008000a00 */
[----:B------:R-:W-:Y:S01]  /*6cb0*/  SEL R4, RZ, 0xffffffff, P2 ;  /* 0xffffffffff047807 */ /* 0x000fe20001000000 */
[----:B------:R-:W-:Y:S01]  /*6cc0*/  IMAD.SHL.U32 R66, R54, 0x2, RZ ;  /* 0x0000000236427824 */ /* 0x000fe200078e00ff */
[----:B------:R-:W-:Y:S01]  /*6cd0*/  @P1 LOP3.LUT P2, RZ, R45, 0xff, RZ, 0xc0, !PT ;  /* 0x000000ff2dff1812 */ /* 0x000fe2000784c0ff */
[----:B------:R-:W-:Y:S01]  /*6ce0*/  BSSY B1, `(.L_x_111) ;  /* 0x000004a000017945 */ /* 0x000fe20003800000 */
[----:B------:R-:W-:Y:S01]  /*6cf0*/  @P1 SEL R0, RZ, 0xffffffff, P4 ;  /* 0xffffffffff001807 */ /* 0x000fe20002000000 */
[----:B------:R-:W-:Y:S01]  /*6d00*/  USHF.L.U32 UR8, UR45, 0x6, URZ ;  /* 0x000000062d087899 */ /* 0x000fe200080006ff */
[----:B------:R-:W-:Y:S01]  /*6d10*/  LOP3.LUT R53, R53, 0x1, RZ, 0x3c, !PT ;  /* 0x0000000135357812 */ /* 0x000fe200078e3cff */
[----:B------:R-:W-:Y:S01]  /*6d20*/  IMAD.MOV.U32 R68, RZ, RZ, 0x1 ;  /* 0x00000001ff447424 */ /* 0x000fe200078e00ff */
[----:B------:R-:W-:Y:S01]  /*6d30*/  @P0 SEL R0, R4, R0, !P2 ;  /* 0x0000000004000207 */ /* 0x000fe20005000000 */
[----:B------:R-:W-:Y:S01]  /*6d40*/  IMAD.IADD R25, R23, 0x1, R2 ;  /* 0x0000000117197824 */ /* 0x000fe200078e0202 */
[----:B------:R-:W-:Y:S01]  /*6d50*/  LEA R63, R22, UR44, 0x3 ;  /* 0x0000002c163f7c11 */ /* 0x000fe2000f8e18ff */
[----:B------:R-:W-:Y:S01]  /*6d60*/  IMAD.U32 R62, RZ, RZ, UR8 ;  /* 0x00000008ff3e7e24 */ /* 0x000fe2000f8e00ff */
[----:B------:R-:W-:Y:S01]  /*6d70*/  @P1 LOP3.LUT R0, R0, 0x1, RZ, 0xc0, !PT ;  /* 0x0000000100001812 */ /* 0x000fe200078ec0ff */
[----:B------:R-:W-:Y:S01]  /*6d80*/  IMAD.MOV.U32 R26, RZ, RZ, RZ ;  /* 0x000000ffff1a7224 */ /* 0x000fe200078e00ff */
[----:B------:R-:W-:Y:S02]  /*6d90*/  R2UR UR4, R58 ;  /* 0x000000003a0472ca */ /* 0x000fe400000e0000 */
[----:B------:R-:W-:Y:S02]  /*6da0*/  CS2R R38, SRZ ;  /* 0x0000000000267805 */ /* 0x000fe4000001ff00 */
[----:B------:R-:W-:Y:S02]  /*6db0*/  ISETP.NE.U32.OR P6, PT, R0, 0x1, !P1 ;  /* 0x000000010000780c */ /* 0x000fe40004fc5470 */
[----:B------:R-:W-:Y:S02]  /*6dc0*/  CS2R R36, SRZ ;  /* 0x0000000000247805 */ /* 0x000fe4000001ff00 */
[----:B------:R-:W-:Y:S02]  /*6dd0*/  R2UR UR6, R57 ;  /* 0x00000000390672ca */ /* 0x000fe400000e0000 */
[----:B------:R-:W-:Y:S02]  /*6de0*/  CS2R R30, SRZ ;  /* 0x00000000001e7805 */ /* 0x000fe4000001ff00 */
[----:B------:R-:W-:Y:S02]  /*6df0*/  R2UR UR12, R59 ;  /* 0x000000003b0c72ca */ /* 0x000fe400000e0000 */
[----:B------:R-:W-:Y:S02]  /*6e00*/  CS2R R28, SRZ ;  /* 0x00000000001c7805 */ /* 0x000fe4000001ff00 */
[----:B------:R-:W-:Y:S01]  /*6e10*/  R2UR UR9, R56 ;  /* 0x00000000380972ca */ /* 0x000fe200000e0000 */
[----:B------:R-:W-:Y:S01]  /*6e20*/  VIADD R67, R66, UR44 ;  /* 0x0000002c42437c36 */ /* 0x000fe20008000000 */
[----:B------:R-:W-:Y:S02]  /*6e30*/  PLOP3.LUT P3, PT, PT, PT, UP1, 0x80, 0x8 ;  /* 0x000000000008781c */ /* 0x000fe40003f6f018 */
[----:B------:R-:W-:Y:S01]  /*6e40*/  SEL R3, RZ, 0xffffffff, P4 ;  /* 0xffffffffff037807 */ /* 0x000fe20002000000 */
[----:B------:R-:W-:Y:S01]  /*6e50*/  UIMAD.WIDE.U32 UR4, UR8, UR4, URZ ;  /* 0x00000004080472a5 */ /* 0x000fe2000f8e00ff */
[----:B------:R-:W-:Y:S02]  /*6e60*/  LOP3.LUT P4, R64, R45, 0xff, RZ, 0xc0, !PT ;  /* 0x000000ff2d407812 */ /* 0x000fe4000788c0ff */
[----:B------:R-:W-:Y:S02]  /*6e70*/  @P6 SHF.L.U32 R0, R53, 0x1f, RZ ;  /* 0x0000001f35006819 */ /* 0x000fe400000006ff */
[----:B------:R-:W-:Y:S01]  /*6e80*/  P2R R65, PR, RZ, 0x40 ;  /* 0x00000040ff417803 */ /* 0x000fe20000000000 */
[----:B------:R-:W-:Y:S01]  /*6e90*/  UISETP.NE.AND UP0, UPT, UR12, 0x1, UPT ;  /* 0x000000010c00788c */ /* 0x000fe2000bf05270 */
[----:B------:R3:W4:Y:S01]  /*6ea0*/  @P6 SYNCS.PHASECHK.TRANS64.TRYWAIT P1, [UR44+0xd0], R0 ;  /* 0x0000d000ff0065a7 */ /* 0x000722000802112c */
[----:B------:R-:W-:Y:S02]  /*6eb0*/  UMOV UR4, UR5 ;  /* 0x0000000500047c82 */ /* 0x000fe40008000000 */
[----:B------:R-:W-:Y:S01]  /*6ec0*/  USHF.R.U32.HI UR4, URZ, UR6, UR4 ;  /* 0x00000006ff047299 */ /* 0x000fe20008011604 */
[----:B------:R-:W-:Y:S03]  /*6ed0*/  @P3 SEL R3, R4, R3, !P4 ;  /* 0x0000000304033207 */ /* 0x000fe60006000000 */
[----:B------:R-:W-:Y:S01]  /*6ee0*/  USEL UR4, UR8, UR4, !UP0 ;  /* 0x0000000408047287 */ /* 0x000fe2000c000000 */
[----:B------:R-:W-:Y:S01]  /*6ef0*/  LOP3.LUT R3, R3, 0x1, RZ, 0xc0, !PT ;  /* 0x0000000103037812 */ /* 0x000fe200078ec0ff */
[----:B------:R-:W-:Y:S03]  /*6f00*/  UISETP.NE.AND UP0, UPT, UR9, 0x1, UPT ;  /* 0x000000010900788c */ /* 0x000fe6000bf05270 */
[----:B------:R-:W-:Y:S01]  /*6f10*/  ISETP.NE.U32.AND P5, PT, R3, 0x1, PT ;  /* 0x000000010300780c */ /* 0x000fe20003fa5070 */
[----:B------:R-:W-:Y:S02]  /*6f20*/  IMAD.U32 R61, RZ, RZ, UR4 ;  /* 0x00000004ff3d7e24 */ /* 0x000fe4000f8e00ff */
[----:B------:R-:W-:Y:S01]  /*6f30*/  PLOP3.LUT P2, PT, PT, PT, UP0, 0x80, 0x8 ;  /* 0x000000000008781c */ /* 0x000fe20003f4f008 */
[----:B------:R-:W-:Y:S01]  /*6f40*/  IMAD R5, RZ, RZ, -UR4 ;  /* 0x80000004ff057e24 */ /* 0x000fe2000f8e02ff */
[----:B------:R-:W-:Y:S01]  /*6f50*/  P2R R69, PR, RZ, 0x20 ;  /* 0x00000020ff457803 */ /* 0x000fe20000000000 */
[----:B------:R-:W-:Y:S02]  /*6f60*/  IMAD.U32 R60, RZ, RZ, UR4 ;  /* 0x00000004ff3c7e24 */ /* 0x000fe4000f8e00ff */
[----:B------:R-:W-:Y:S01]  /*6f70*/  IMAD R62, R5, UR12, R62 ;  /* 0x0000000c053e7c24 */ /* 0x000fe2000f8e023e */
[----:B---3--:R-:W-:Y:S04]  /*6f80*/  SHF.L.U32 R0, R52, 0x1f, RZ ;  /* 0x0000001f34007819 */ /* 0x008fe800000006ff */
[----:B------:R3:W2:Y:S01]  /*6f90*/  SYNCS.PHASECHK.TRANS64.TRYWAIT P0, [R63+URZ+0x130], R0 ;  /* 0x000130003f0075a7 */ /* 0x0006a200080011ff */
[----:B-1----:R-:W-:Y:S07]  /*6fa0*/  UIMAD.WIDE.U32 UR6, UR4, UR10, URZ ;  /* 0x0000000a040672a5 */ /* 0x002fee000f8e00ff */
[----:B------:R-:W-:Y:S02]  /*6fb0*/  UMOV UR5, UR7 ;  /* 0x0000000700057c82 */ /* 0x000fe40008000000 */
[----:B------:R-:W-:Y:S06]  /*6fc0*/  USHF.R.U32.HI UR5, URZ, UR11, UR5 ;  /* 0x0000000bff057299 */ /* 0x000fec0008011605 */
[----:B------:R-:W-:Y:S05]  /*6fd0*/  SEL R61, R61, UR5, !P2 ;  /* 0x000000053d3d7c07 */ /* 0x000fea000d000000 */
[----:B------:R-:W-:Y:S04]  /*6fe0*/  IMAD.MOV R4, RZ, RZ, -R61 ;  /* 0x000000ffff047224 */ /* 0x000fe800078e0a3d */
[----:B------:R-:W-:Y:S01]  /*6ff0*/  IMAD R60, R4, UR9, R60 ;  /* 0x00000009043c7c24 */ /* 0x000fe2000f8e023c */
[----:B----4-:R-:W-:Y:S01]  /*7000*/  @P6 SEL R68, RZ, 0x1, !P1 ;  /* 0x00000001ff446807 */ /* 0x010fe20004800000 */
[----:B---3--:R-:W-:Y:S06]  /*7010*/  @!P6 BRA `(.L_x_112) ;  /* 0x000000000058e947 */ /* 0x008fec0003800000 */
[C---:B------:R-:W-:Y:S01]  /*7020*/  VIADD R2, R67.reuse, 0x200 ;  /* 0x0000020043027836 */ /* 0x040fe20000000000 */
[----:B------:R-:W-:Y:S01]  /*7030*/  LOP3.LUT P6, RZ, R44, 0x40, RZ, 0xc0, !PT ;  /* 0x000000402cff7812 */ /* 0x000fe200078cc0ff */
[----:B------:R-:W-:Y:S01]  /*7040*/  BSSY B0, `(.L_x_113) ;  /* 0x000000e000007945 */ /* 0x000fe20003800000 */
[----:B------:R-:W-:Y:S01]  /*7050*/  ISETP.NE.AND P2, PT, R68, RZ, PT ;  /* 0x000000ff4400720c */ /* 0x000fe20003f45270 */
[----:B------:R-:W-:Y:S01]  /*7060*/  @P5 VIADD R4, R67, 0x210 ;  /* 0x0000021043045836 */ /* 0x000fe20000000000 */
[----:B------:R-:W-:Y:S01]  /*7070*/  PLOP3.LUT P1, PT, PT, PT, PT, 0x8, 0x80 ;  /* 0x000000000080781c */ /* 0x000fe20003f2e170 */
[----:B------:R-:W-:Y:S01]  /*7080*/  IMAD.MOV.U32 R39, RZ, RZ, RZ ;  /* 0x000000ffff277224 */ /* 0x000fe200078e00ff */
[----:B------:R-:W-:Y:S02]  /*7090*/  @P5 PLOP3.LUT P1, PT, P6, PT, PT, 0x80, 0x8 ;  /* 0x000000000008581c */ /* 0x000fe4000372f070 */
[----:B------:R-:W-:Y:S02]  /*70a0*/  CS2R R36, SRZ ;  /* 0x0000000000247805 */ /* 0x000fe4000001ff00 */
[----:B------:R-:W-:Y:S02]  /*70b0*/  CS2R R30, SRZ ;  /* 0x00000000001e7805 */ /* 0x000fe4000001ff00 */
[----:B------:R-:W-:Y:S07]  /*70c0*/  CS2R R28, SRZ ;  /* 0x00000000001c7805 */ /* 0x000fee000001ff00 */
[----:B------:R-:W-:Y:S01]  /*70d0*/  @P1 VIADD R4, R2, 0xfffffff0 ;  /* 0xfffffff002041836 */ /* 0x000fe20000000000 */
[----:B------:R-:W-:Y:S06]  /*70e0*/  @P2 BRA `(.L_x_114) ;  /* 0x00000000000c2947 */ /* 0x000fec0003800000 */
[----:B------:R-:W-:Y:S04]  /*70f0*/  SHF.L.U32 R3, R53, 0x1f, RZ ;  /* 0x0000001f35037819 */ /* 0x000fe800000006ff */
[----:B------:R-:W1:Y:S02]  /*7100*/  SYNCS.PHASECHK.TRANS64.TRYWAIT P1, [UR44+0xd0], R3 ;  /* 0x0000d003ff0075a7 */ /* 0x000e64000802112c */
[----:B-1----:R-:W-:Y:S05]  /*7110*/  @!P1 BRA `(.L_x_115) ;  /* 0x0000003000c89947 */ /* 0x002fea0003800000 */
.L_x_114:
[----:B------:R-:W-:Y:S05]  /*7120*/  BSYNC B0 ;  /* 0x0000000000007941 */ /* 0x000fea0003800000 */
.L_x_113:
[----:B------:R-:W-:Y:S01]  /*7130*/  ISETP.NE.AND P1, PT, R69, RZ, PT ;  /* 0x000000ff4500720c */ /* 0x000fe20003f25270 */
[----:B------:R-:W-:Y:S11]  /*7140*/  HFMA2 R26, -RZ, RZ, 0, 5.9604644775390625e-08 ;  /* 0x00000001ff1a7431 */ /* 0x000ff600000001ff */
[----:B------:R-:W-:Y:S01]  /*7150*/  @!UPT UIADD3 URZ, UPT, UPT, URZ, URZ, URZ ;  /* 0x000000fffffff290 */ /* 0x000fe2000fffe0ff */
[----:B------:R3:W4:Y:S04]  /*7160*/  @P1 LDS.128 R36, [R4] ;  /* 0x0000000004241984 */ /* 0x0007280000000c00 */
[----:B------:R3:W1:Y:S02]  /*7170*/  @P1 LDS.128 R28, [R66+UR44+0x200] ;  /* 0x0002002c421c1984 */ /* 0x0006640008000c00 */
.L_x_112:
[----:B------:R-:W-:Y:S05]  /*7180*/  BSYNC B1 ;  /* 0x0000000000017941 */ /* 0x000fea0003800000 */
.L_x_111:
[----:B-1----:R-:W-:Y:S04]  /*7190*/  SHF.R.U32.HI R2, RZ, 0x15, R25 ;  /* 0x00000015ff027819 */ /* 0x002fe80000011619 */
[----:B------:R-:W-:Y:S01]  /*71a0*/  LOP3.LUT P1, RZ, R2, 0x3, R46, 0x48, !PT ;  /* 0x0000000302ff7812 */ /* 0x000fe2000782482e */
[----:B------:R-:W-:Y:S01]  /*71b0*/  @!UPT UIADD3 URZ, UPT, UPT, URZ, URZ, URZ ;  /* 0x000000fffffff290 */ /* 0x000fe2000fffe0ff */
[----:B--2---:R-:W-:Y:S11]  /*71c0*/  @P0 BRA `(.L_x_116) ;  /* 0x0000000000080947 */ /* 0x004ff60003800000 */
[----:B------:R-:W1:Y:S02]  /*71d0*/  SYNCS.PHASECHK.TRANS64.TRYWAIT P0, [R63+URZ+0x130], R0 ;  /* 0x000130003f0075a7 */ /* 0x000e6400080011ff */
[----:B-1----:R-:W-:Y:S05]  /*71e0*/  @!P0 BRA `(.L_x_117) ;  /* 0x0000003000ac8947 */ /* 0x002fea0003800000 */
.L_x_116:
[----:B------:R-:W-:Y:S05]  /*71f0*/  @!P1 BRA `(.L_x_118) ;  /* 0x0000000000409947 */ /* 0x000fea0003800000 */
[----:B------:R-:W2:Y:S01]  /*7200*/  LDCU.64 UR8, c[0x4][0x70] ;  /* 0x01000e00ff0877ac */ /* 0x000ea20008000a00 */
[----:B------:R-:W-:Y:S01]  /*7210*/  MOV R3, 0x0 ;  /* 0x0000000000037802 */ /* 0x000fe20000000f00 */
[----:B------:R-:W-:Y:S02]  /*7220*/  HFMA2 R12, -RZ, RZ, 0, 5.9604644775390625e-08 ;  /* 0x00000001ff0c7431 */ /* 0x000fe400000001ff */
[----:B------:R-:W-:Y:S02]  /*7230*/  IMAD.MOV.U32 R8, RZ, RZ, 0x192 ;  /* 0x00000192ff087424 */ /* 0x000fe400078e00ff */
[----:B------:R-:W-:Y:S01]  /*7240*/  IMAD.MOV.U32 R13, RZ, RZ, RZ ;  /* 0x000000ffff0d7224 */ /* 0x000fe200078e00ff */
[----:B------:R-:W5:Y:S01]  /*7250*/  LDCU.64 UR6, c[0x4][0x78] ;  /* 0x01000f00ff0677ac */ /* 0x000f620008000a00 */
[----:B------:R-:W1:Y:S01]  /*7260*/  LDC.64 R2, c[0x4][R3] ;  /* 0x0100000003027b82 */ /* 0x000e620000000a00 */
[----:B------:R-:W4:Y:S01]  /*7270*/  LDCU.64 UR4, c[0x4][0x10] ;  /* 0x01000200ff0477ac */ /* 0x000f220008000a00 */
[----:B--2---:R-:W-:Y:S01]  /*7280*/  MOV R5, UR9 ;  /* 0x0000000900057c02 */ /* 0x004fe20008000f00 */
[----:B---3--:R-:W-:Y:S01]  /*7290*/  IMAD.U32 R4, RZ, RZ, UR8 ;  /* 0x00000008ff047e24 */ /* 0x008fe2000f8e00ff */
[----:B-----5:R-:W-:Y:S01]  /*72a0*/  MOV R7, UR7 ;  /* 0x0000000700077c02 */ /* 0x020fe20008000f00 */
[----:B------:R-:W-:Y:S01]  /*72b0*/  IMAD.U32 R6, RZ, RZ, UR6 ;  /* 0x00000006ff067e24 */ /* 0x000fe2000f8e00ff */
[----:B----4-:R-:W-:Y:S01]  /*72c0*/  MOV R11, UR5 ;  /* 0x00000005000b7c02 */ /* 0x010fe20008000f00 */
[----:B------:R-:W-:Y:S02]  /*72d0*/  IMAD.U32 R10, RZ, RZ, UR4 ;  /* 0x00000004ff0a7e24 */ /* 0x000fe4000f8e00ff */
[----:B------:R-:W-:Y:S07]  /*72e0*/  LEPC R20, `(.L_x_118) ;  /* 0x000000001014794e */ /* 0x000fee0000000000 */
[----:B-1----:R-:W-:Y:S05]  /*72f0*/  CALL.ABS.NOINC R2 ;  /* 0x0000000002007343 */ /* 0x002fea0003c00000 */
.L_x_118:
[----:B------:R-:W-:Y:S01]  /*7300*/  SHF.L.U32 R3, R28, 0x10, RZ ;  /* 0x000000101c037819 */ /* 0x000fe200000006ff */
[----:B------:R-:W-:Y:S05]  /*7310*/  WARPSYNC.ALL ;  /* 0x0000000000007948 */ /* 0x000fea0003800000 */
[----:B------:R-:W-:Y:S01]  /*7320*/  R2UR UR4, R25 ;  /* 0x00000000190472ca */ /* 0x000fe200000e0000 */
[----:B------:R-:W-:Y:S01]  /*7330*/  BSSY.RECONVERGENT B0, `(.L_x_119) ;  /* 0x000005a000007945 */ /* 0x000fe20003800200 */
[----:B------:R-:W-:Y:S02]  /*7340*/  SHF.L.U32 R20, R29, 0x10, RZ ;  /* 0x000000101d147819 */ /* 0x000fe400000006ff */
[----:B------:R-:W-:Y:S02]  /*7350*/  MOV R71, 0x10 ;  /* 0x0000001000477802 */ /* 0x000fe40000000f00 */
[----:B------:R-:W-:Y:S02]  /*7360*/  LOP3.LUT P6, RZ, R44, 0x40, RZ, 0xc0, !PT ;  /* 0x000000402cff7812 */ /* 0x000fe400078cc0ff */
[----:B------:R-:W-:Y:S02]  /*7370*/  ISETP.NE.AND P0, PT, R55, RZ, PT ;  /* 0x000000ff3700720c */ /* 0x000fe40003f05270 */
[----:B------:R-:W-:Y:S03]  /*7380*/  SEL R71, R71, 0xfffffff0, !P6 ;  /* 0xfffffff047477807 */ /* 0x000fe60007000000 */
[----:B---3--:R-:W1:Y:S01]  /*7390*/  LDTM.x16 R4, tmem[UR4] ;  /* 0x00000004000479ee */ /* 0x008e620008240000 */
[----:B------:R-:W-:Y:S01]  /*73a0*/  IADD3 R67, PT, PT, R67, R71, RZ ;  /* 0x0000004743437210 */ /* 0x000fe20007ffe0ff */
[----:B-1----:R-:W-:Y:S01]  /*73b0*/  FMUL R0, R24, R4 ;  /* 0x0000000418007220 */ /* 0x002fe20000400000 */
[----:B------:R-:W-:Y:S01]  /*73c0*/  LOP3.LUT R4, R28, 0xffff0000, RZ, 0xc0, !PT ;  /* 0xffff00001c047812 */ /* 0x000fe200078ec0ff */
[C---:B------:R-:W-:Y:S01]  /*73d0*/  FMUL R2, R24.reuse, R5 ;  /* 0x0000000518027220 */ /* 0x040fe20000400000 */
[C---:B------:R-:W-:Y:S01]  /*73e0*/  FMUL R5, R24.reuse, R9 ;  /* 0x0000000918057220 */ /* 0x040fe20000400000 */
[C---:B------:R-:W-:Y:S01]  /*73f0*/  FFMA R0, R27.reuse, R3, R0 ;  /* 0x000000031b007223 */ /* 0x040fe20000000000 */
[C---:B------:R-:W-:Y:S01]  /*7400*/  FMUL R9, R24.reuse, R13 ;  /* 0x0000000d18097220 */ /* 0x040fe20000400000 */
[----:B------:R-:W-:Y:S01]  /*7410*/  FFMA R2, R27, R4, R2 ;  /* 0x000000041b027223 */ /* 0x000fe20000000002 */
[C---:B------:R-:W-:Y:S01]  /*7420*/  FMUL R4, R24.reuse, R8 ;  /* 0x0000000818047220 */ /* 0x040fe20000400000 */
[C---:B------:R-:W-:Y:S01]  /*7430*/  FMUL R8, R24.reuse, R12 ;  /* 0x0000000c18087220 */ /* 0x040fe20000400000 */
[C---:B------:R-:W-:Y:S01]  /*7440*/  FMUL R12, R24.reuse, R16 ;  /* 0x00000010180c7220 */ /* 0x040fe20000400000 */
[----:B------:R-:W-:Y:S01]  /*7450*/  LOP3.LUT R16, R29, 0xffff0000, RZ, 0xc0, !PT ;  /* 0xffff00001d107812 */ /* 0x000fe200078ec0ff */
[----:B------:R-:W-:Y:S01]  /*7460*/  FMUL R3, R24, R6 ;  /* 0x0000000618037220 */ /* 0x000fe20000400000 */
[----:B------:R-:W-:Y:S01]  /*7470*/  F2FP.BF16.F32.PACK_AB R32, R2, R0 ;  /* 0x000000000220723e */ /* 0x000fe200000010ff */
[----:B------:R-:W-:Y:S01]  /*7480*/  FMUL R13, R24, R17 ;  /* 0x00000011180d7220 */ /* 0x000fe20000400000 */
[----:B------:R-:W-:Y:S01]  /*7490*/  SHF.L.U32 R17, R30, 0x10, RZ ;  /* 0x000000101e117819 */ /* 0x000fe200000006ff */
[----:B------:R-:W-:Y:S01]  /*74a0*/  FMUL R7, R24, R7 ;  /* 0x0000000718077220 */ /* 0x000fe20000400000 */
[----:B------:R-:W-:Y:S01]  /*74b0*/  LOP3.LUT R0, R30, 0xffff0000, RZ, 0xc0, !PT ;  /* 0xffff00001e007812 */ /* 0x000fe200078ec0ff */
[----:B------:R-:W-:Y:S01]  /*74c0*/  FFMA R3, R27, R20, R3 ;  /* 0x000000141b037223 */ /* 0x000fe20000000003 */
[----:B------:R-:W-:Y:S01]  /*74d0*/  SHF.L.U32 R2, R31, 0x10, RZ ;  /* 0x000000101f027819 */ /* 0x000fe200000006ff */
[----:B------:R-:W-:Y:S01]  /*74e0*/  FFMA R7, R27, R16, R7 ;  /* 0x000000101b077223 */ /* 0x000fe20000000007 */
[----:B------:R-:W-:Y:S01]  /*74f0*/  LOP3.LUT R16, R31, 0xffff0000, RZ, 0xc0, !PT ;  /* 0xffff00001f107812 */ /* 0x000fe200078ec0ff */
[C---:B------:R-:W-:Y:S01]  /*7500*/  FFMA R4, R27.reuse, R17, R4 ;  /* 0x000000111b047223 */ /* 0x040fe20000000004 */
[----:B------:R-:W-:Y:S01]  /*7510*/  FFMA R5, R27, R0, R5 ;  /* 0x000000001b057223 */ /* 0x000fe20000000005 */
[----:B----4-:R-:W-:Y:S01]  /*7520*/  SHF.L.U32 R0, R36, 0x10, RZ ;  /* 0x0000001024007819 */ /* 0x010fe200000006ff */
[C---:B------:R-:W-:Y:S01]  /*7530*/  FMUL R6, R24.reuse, R10 ;  /* 0x0000000a18067220 */ /* 0x040fe20000400000 */
[C---:B------:R-:W-:Y:S01]  /*7540*/  FMUL R11, R24.reuse, R11 ;  /* 0x0000000b180b7220 */ /* 0x040fe20000400000 */
[----:B------:R-:W-:Y:S01]  /*7550*/  F2FP.BF16.F32.PACK_AB R33, R7, R3 ;  /* 0x000000030721723e */ /* 0x000fe200000010ff */
[----:B------:R-:W-:Y:S01]  /*7560*/  FMUL R10, R24, R14 ;  /* 0x0000000e180a7220 */ /* 0x000fe20000400000 */
[C---:B------:R-:W-:Y:S01]  /*7570*/  FFMA R6, R27.reuse, R2, R6 ;  /* 0x000000021b067223 */ /* 0x040fe20000000006 */
[C---:B------:R-:W-:Y:S01]  /*7580*/  FFMA R11, R27.reuse, R16, R11 ;  /* 0x000000101b0b7223 */ /* 0x040fe2000000000b */
[----:B------:R-:W-:Y:S01]  /*7590*/  LOP3.LUT R2, R36, 0xffff0000, RZ, 0xc0, !PT ;  /* 0xffff000024027812 */ /* 0x000fe200078ec0ff */
[----:B------:R-:W-:Y:S01]  /*75a0*/  FFMA R8, R27, R0, R8 ;  /* 0x000000001b087223 */ /* 0x000fe20000000008 */
[C---:B------:R-:W-:Y:S01]  /*75b0*/  SHF.L.U32 R3, R37.reuse, 0x10, RZ ;  /* 0x0000001025037819 */ /* 0x040fe200000006ff */
[----:B------:R-:W-:Y:S01]  /*75c0*/  FMUL R15, R24, R15 ;  /* 0x0000000f180f7220 */ /* 0x000fe20000400000 */
[----:B------:R-:W-:Y:S01]  /*75d0*/  LOP3.LUT R0, R37, 0xffff0000, RZ, 0xc0, !PT ;  /* 0xffff000025007812 */ /* 0x000fe200078ec0ff */
[C---:B------:R-:W-:Y:S01]  /*75e0*/  FFMA R9, R27.reuse, R2, R9 ;  /* 0x000000021b097223 */ /* 0x040fe20000000009 */
[C---:B------:R-:W-:Y:S01]  /*75f0*/  SHF.L.U32 R2, R38.reuse, 0x10, RZ ;  /* 0x0000001026027819 */ /* 0x040fe200000006ff */
[C---:B------:R-:W-:Y:S01]  /*7600*/  FFMA R10, R27.reuse, R3, R10 ;  /* 0x000000031b0a7223 */ /* 0x040fe2000000000a */
[----:B------:R-:W-:Y:S01]  /*7610*/  LOP3.LUT R3, R38, 0xffff0000, RZ, 0xc0, !PT ;  /* 0xffff000026037812 */ /* 0x000fe200078ec0ff */
[----:B------:R-:W-:Y:S01]  /*7620*/  FFMA R15, R27, R0, R15 ;  /* 0x000000001b0f7223 */ /* 0x000fe2000000000f */
[----:B------:R-:W-:Y:S01]  /*7630*/  F2FP.BF16.F32.PACK_AB R34, R5, R4 ;  /* 0x000000040522723e */ /* 0x000fe200000010ff */
[C---:B------:R-:W-:Y:S01]  /*7640*/  FMUL R14, R24.reuse, R18 ;  /* 0x00000012180e7220 */ /* 0x040fe20000400000 */
[C---:B------:R-:W-:Y:S01]  /*7650*/  SHF.L.U32 R0, R39.reuse, 0x10, RZ ;  /* 0x0000001027007819 */ /* 0x040fe200000006ff */
[----:B------:R-:W-:Y:S01]  /*7660*/  FMUL R19, R24, R19 ;  /* 0x0000001318137220 */ /* 0x000fe20000400000 */
[----:B------:R-:W-:Y:S01]  /*7670*/  LOP3.LUT R4, R39, 0xffff0000, RZ, 0xc0, !PT ;  /* 0xffff000027047812 */ /* 0x000fe200078ec0ff */
[----:B------:R-:W-:Y:S01]  /*7680*/  FFMA R12, R27, R2, R12 ;  /* 0x000000021b0c7223 */ /* 0x000fe2000000000c */
[----:B------:R-:W-:Y:S01]  /*7690*/  F2FP.BF16.F32.PACK_AB R35, R11, R6 ;  /* 0x000000060b23723e */ /* 0x000fe200000010ff */
[C---:B------:R-:W-:Y:S01]  /*76a0*/  FFMA R13, R27.reuse, R3, R13 ;  /* 0x000000031b0d7223 */ /* 0x040fe2000000000d */
[C---:B------:R-:W-:Y:S01]  /*76b0*/  FFMA R14, R27.reuse, R0, R14 ;  /* 0x000000001b0e7223 */ /* 0x040fe2000000000e */
[----:B------:R-:W-:Y:S01]  /*76c0*/  FFMA R19, R27, R4, R19 ;  /* 0x000000041b137223 */ /* 0x000fe20000000013 */
[----:B------:R-:W-:Y:S01]  /*76d0*/  F2FP.BF16.F32.PACK_AB R8, R9, R8 ;  /* 0x000000080908723e */ /* 0x000fe200000010ff */
[----:B------:R1:W-:Y:S01]  /*76e0*/  STS.128 [R66+UR44+0x200], R32 ;  /* 0x0002002042007988 */ /* 0x0003e20008000c2c */
[----:B------:R-:W-:Y:S02]  /*76f0*/  F2FP.BF16.F32.PACK_AB R9, R15, R10 ;  /* 0x0000000a0f09723e */ /* 0x000fe400000010ff */
[----:B------:R-:W-:Y:S02]  /*7700*/  F2FP.BF16.F32.PACK_AB R10, R13, R12 ;  /* 0x0000000c0d0a723e */ /* 0x000fe400000010ff */
[----:B------:R-:W-:Y:S05]  /*7710*/  F2FP.BF16.F32.PACK_AB R11, R19, R14 ;  /* 0x0000000e130b723e */ /* 0x000fea00000010ff */
[----:B------:R1:W-:Y:S01]  /*7720*/  STS.128 [R67+0x200], R8 ;  /* 0x0002000843007388 */ /* 0x0003e20000000c00 */
[----:B------:R-:W-:Y:S01]  /*7730*/  @!PT LDS RZ, [RZ] ;  /* 0x00000000fffff984 */ /* 0x000fe20000000800 */
[----:B------:R-:W-:Y:S01]  /*7740*/  @!PT LDS RZ, [RZ] ;  /* 0x00000000fffff984 */ /* 0x000fe20000000800 */
[----:B------:R-:W-:Y:S01]  /*7750*/  @!PT LDS RZ, [RZ] ;  /* 0x00000000fffff984 */ /* 0x000fe20000000800 */
[----:B------:R-:W-:Y:S01]  /*7760*/  @!PT LDS RZ, [RZ] ;  /* 0x00000000fffff984 */ /* 0x000fe20000000800 */
[----:B------:R2:W-:Y:S07]  /*7770*/  MEMBAR.ALL.CTA ;  /* 0x0000000000007992 */ /* 0x0005ee0000008000 */
[----:B--2---:R-:W2:Y:S02]  /*7780*/  FENCE.VIEW.ASYNC.S ;  /* 0x00000000000073c6 */ /* 0x004ea40000000000 */
[----:B--2---:R-:W-:Y:S06]  /*7790*/  BAR.SYNC.DEFER_BLOCKING 0x1, 0x80 ;  /* 0x0042000000007b1d */ /* 0x004fec0000010000 */
[----:B------:R-:W-:Y:S05]  /*77a0*/  @P0 BRA `(.L_x_120) ;  /* 0x0000000000480947 */ /* 0x000fea0003800000 */
[----:B------:R-:W-:Y:S01]  /*77b0*/  UIADD3 UR4, UPT, UPT, UR44, 0x200, URZ ;  /* 0x000002002c047890 */ /* 0x000fe2000fffe0ff */
[----:B------:R-:W-:Y:S01]  /*77c0*/  R2UR UR10, R62 ;  /* 0x000000003e0a72ca */ /* 0x000fe200000e0000 */
[----:B------:R-:W-:Y:S01]  /*77d0*/  UMOV UR9, UR46 ;  /* 0x0000002e00097c82 */ /* 0x000fe20008000000 */
[----:B------:R-:W-:Y:S01]  /*77e0*/  R2UR UR11, R60 ;  /* 0x000000003c0b72ca */ /* 0x000fe200000e0000 */
[----:B------:R-:W-:Y:S01]  /*77f0*/  UIADD3 UR6, UPT, UPT, UR44, 0xa00, URZ ;  /* 0x00000a002c067890 */ /* 0x000fe2000fffe0ff */
[----:B------:R-:W-:Y:S01]  /*7800*/  R2UR UR12, R61 ;  /* 0x000000003d0c72ca */ /* 0x000fe200000e0000 */
[----:B------:R-:W-:Y:S01]  /*7810*/  IMAD.U32 R50, RZ, RZ, UR4 ;  /* 0x00000004ff327e24 */ /* 0x000fe2000f8e00ff */
[----:B------:R-:W-:Y:S02]  /*7820*/  UIADD3 UR4, UP0, UPT, UR62, 0x680, URZ ;  /* 0x000006803e047890 */ /* 0x000fe4000ff1e0ff */
[----:B------:R-:W-:Y:S02]  /*7830*/  UIADD3 UR7, UPT, UPT, UR46, 0x40, URZ ;  /* 0x000000402e077890 */ /* 0x000fe4000fffe0ff */
[----:B------:R-:W-:Y:S01]  /*7840*/  R2UR UR8, R50 ;  /* 0x00000000320872ca */ /* 0x000fe200000e0000 */
[----:B------:R-:W-:Y:S11]  /*7850*/  UIADD3.X UR5, UPT, UPT, URZ, UR63, URZ, UP0, !UPT ;  /* 0x0000003fff057290 */ /* 0x000ff600087fe4ff */
[----:B------:R-:W-:Y:S01]  /*7860*/  @!UPT UIADD3 URZ, UPT, UPT, URZ, URZ, URZ ;  /* 0x000000fffffff290 */ /* 0x000fe2000fffe0ff */
[----:B------:R2:W-:Y:S02]  /*7870*/  UTMASTG.4D.IM2COL [UR8], [UR4] ;  /* 0x00000008040073b5 */ /* 0x0005e40008058000 */
[----:B--2---:R-:W-:Y:S01]  /*7880*/  UMOV UR8, UR6 ;  /* 0x0000000600087c82 */ /* 0x004fe20008000000 */
[----:B------:R-:W-:Y:S02]  /*7890*/  UMOV UR9, UR7 ;  /* 0x0000000700097c82 */ /* 0x000fe40008000000 */
[----:B------:R2:W-:Y:S01]  /*78a0*/  UTMASTG.4D.IM2COL [UR8], [UR4] ;  /* 0x00000008040073b5 */ /* 0x0005e20008058000 */
[----:B------:R0:W-:Y:S01]  /*78b0*/  UTMACMDFLUSH ;  /* 0x00000000000079b7 */ /* 0x0001e20000000000 */
[----:B--2---:R-:W-:Y:S04]  /*78c0*/  DEPBAR.LE SB0, 0x1 ;  /* 0x000080400000791a */ /* 0x004fe80000000000 */
.L_x_120:
[----:B------:R-:W-:Y:S05]  /*78d0*/  BSYNC.RECONVERGENT B0 ;  /* 0x0000000000007941 */ /* 0x000fea0003800200 */
.L_x_119:
[----:B------:R-:W-:Y:S01]  /*78e0*/  BAR.SYNC.DEFER_BLOCKING 0x1, 0x80 ;  /* 0x0042000000007b1d */ /* 0x000fe20000010000 */
[----:B------:R-:W-:Y:S01]  /*78f0*/  ISETP.NE.AND P1, PT, R65, RZ, PT ;  /* 0x000000ff4100720c */ /* 0x000fe20003f25270 */
[----:B------:R-:W-:Y:S01]  /*7900*/  UISETP.NE.AND UP0, UPT, UR49, URZ, UPT ;  /* 0x000000ff3100728c */ /* 0x000fe2000bf05270 */
[----:B------:R-:W-:Y:S11]  /*7910*/  LEA R4, R26, UR44, 0x3 ;  /* 0x0000002c1a047c11 */ /* 0x000ff6000f8e18ff */
[----:B------:R-:W-:Y:S01]  /*7920*/  @P1 SHF.L.U32 R3, R53, 0x1f, RZ ;  /* 0x0000001f35031819 */ /* 0x000fe200000006ff */
[----:B------:R-:W-:Y:S06]  /*7930*/  BRA.U !UP0, `(.L_x_121) ;  /* 0x0000000108247547 */ /* 0x000fec000b800000 */
[----:B------:R-:W2:Y:S01]  /*7940*/  S2R R0, SR_CgaCtaId ;  /* 0x0000000000007919 */ /* 0x000ea20000008800 */
[----:B------:R-:W-:Y:S01]  /*7950*/  IMAD.U32 R2, RZ, RZ, UR47 ;  /* 0x0000002fff027e24 */ /* 0x000fe2000f8e00ff */
[----:B------:R-:W-:Y:S04]  /*7960*/  UIADD3 UR4, UPT, UPT, UR47, 0x1, URZ ;  /* 0x000000012f047890 */ /* 0x000fe8000fffe0ff */
[----:B------:R-:W-:Y:S01]  /*7970*/  @P1 LEA R2, R2, UR44, 0x3 ;  /* 0x0000002c02021c11 */ /* 0x000fe2000f8e18ff */
[----:B------:R-:W-:Y:S04]  /*7980*/  UISETP.NE.AND UP0, UPT, UR4, 0x4, UPT ;  /* 0x000000040400788c */ /* 0x000fe8000bf05270 */
[----:B------:R-:W-:Y:S01]  /*7990*/  @P1 VIADD R2, R2, 0xf0 ;  /* 0x000000f002021836 */ /* 0x000fe20000000000 */
[----:B------:R-:W-:Y:S04]  /*79a0*/  USEL UR47, UR4, URZ, UP0 ;  /* 0x000000ff042f7287 */ /* 0x000fe80008000000 */
[----:B--2---:R-:W-:Y:S04]  /*79b0*/  @P1 PRMT R0, R0, 0x654, R2 ;  /* 0x0000065400001816 */ /* 0x004fe80000000002 */
[----:B------:R2:W-:Y:S04]  /*79c0*/  @P1 SYNCS.ARRIVE.TRANS64.RED.A1T0 RZ, [R0+URZ], RZ ;  /* 0x000000ff00ff19a7 */ /* 0x0005e800081004ff */
.L_x_121:
[----:B------:R-:W3:Y:S01]  /*79d0*/  @P1 SYNCS.PHASECHK.TRANS64.TRYWAIT P0, [R4+URZ+0xd0], R3 ;  /* 0x0000d003040015a7 */ /* 0x000ee200080011ff */
[----:B------:R-:W-:Y:S01]  /*79e0*/  BSSY B1, `(.L_x_122) ;  /* 0x0000012000017945 */ /* 0x000fe20003800000 */
[----:B---3--:R-:W-:Y:S03]  /*79f0*/  @P1 SEL R68, RZ, 0x1, !P0 ;  /* 0x00000001ff441807 */ /* 0x008fe60004000000 */
[----:B------:R-:W-:Y:S05]  /*7a00*/  @!P1 BRA `(.L_x_123) ;  /* 0x00000000003c9947 */ /* 0x000fea0003800000 */
[----:B------:R-:W-:Y:S01]  /*7a10*/  ISETP.NE.AND P1, PT, R69, RZ, PT ;  /* 0x000000ff4500720c */ /* 0x000fe20003f25270 */
[----:B------:R-:W-:Y:S01]  /*7a20*/  BSSY B0, `(.L_x_124) ;  /* 0x0000009000007945 */ /* 0x000fe20003800000 */
[----:B------:R-:W-:Y:S11]  /*7a30*/  ISETP.NE.AND P0, PT, R68, RZ, PT ;  /* 0x000000ff4400720c */ /* 0x000ff60003f05270 */
[----:B------:R-:W-:Y:S05]  /*7a40*/  @P1 IMAD R3, R26, 0x1000, R66 ;  /* 0x000010001a031824 */ /* 0x000fea00078e0242 */
[----:B------:R-:W-:Y:S05]  /*7a50*/  @P1 IADD3 R2, PT, PT, R3, UR44, RZ ;  /* 0x0000002c03021c10 */ /* 0x000fea000fffe0ff */
[----:B------:R-:W-:Y:S01]  /*7a60*/  @P1 IMAD.IADD R2, R71, 0x1, R2 ;  /* 0x0000000147021824 */ /* 0x000fe200078e0202 */
[----:B------:R-:W-:Y:S06]  /*7a70*/  @P0 BRA `(.L_x_125) ;  /* 0x00000000000c0947 */ /* 0x000fec0003800000 */
[----:B--2---:R-:W-:Y:S04]  /*7a80*/  SHF.L.U32 R0, R53, 0x1f, RZ ;  /* 0x0000001f35007819 */ /* 0x004fe800000006ff */
[----:B------:R-:W2:Y:S02]  /*7a90*/  SYNCS.PHASECHK.TRANS64.TRYWAIT P0, [R4+URZ+0xd0], R0 ;  /* 0x0000d000040075a7 */ /* 0x000ea400080011ff */
[----:B--2---:R-:W-:Y:S05]  /*7aa0*/  @!P0 BRA `(.L_x_126) ;  /* 0x0000002800908947 */ /* 0x004fea0003800000 */
.L_x_125:
[----:B------:R-:W-:Y:S05]  /*7ab0*/  BSYNC B0 ;  /* 0x0000000000007941 */ /* 0x000fea0003800000 */
.L_x_124:
[----:B------:R-:W-:Y:S02]  /*7ac0*/  ISETP.NE.AND P0, PT, R69, RZ, PT ;  /* 0x000000ff4500720c */ /* 0x000fe40003f05270 */
[----:B------:R-:W-:Y:S11]  /*7ad0*/  IADD3 R26, PT, PT, R26, 0x1, RZ ;  /* 0x000000011a1a7810 */ /* 0x000ff60007ffe0ff */
[----:B------:R3:W4:Y:S04]  /*7ae0*/  @P0 LDS.128 R28, [R3+UR44+0x200] ;  /* 0x0002002c031c0984 */ /* 0x0007280008000c00 */
[----:B------:R3:W1:Y:S02]  /*7af0*/  @P0 LDS.128 R36, [R2+0x200] ;  /* 0x0002000002240984 */ /* 0x0006640000000c00 */
.L_x_123:
[----:B------:R-:W-:Y:S05]  /*7b00*/  BSYNC B1 ;  /* 0x0000000000017941 */ /* 0x000fea0003800000 */
.L_x_122:
[----:B--2---:R-:W-:Y:S05]  /*7b10*/  VIADD R0, R25, 0x10 ;  /* 0x0000001019007836 */ /* 0x004fea0000000000 */
[----:B------:R-:W-:Y:S04]  /*7b20*/  SHF.R.U32.HI R0, RZ, 0x15, R0 ;  /* 0x00000015ff007819 */ /* 0x000fe80000011600 */
[----:B------:R-:W-:Y:S11]  /*7b30*/  LOP3.LUT P0, RZ, R0, 0x3, R46, 0x48, !PT ;  /* 0x0000000300ff7812 */ /* 0x000ff6000780482e */
[----:B------:R-:W-:Y:S02]  /*7b40*/  @!UPT UIADD3 URZ, UPT, UPT, URZ, URZ, URZ ;  /* 0x000000fffffff290 */ /* 0x000fe4000fffe0ff */
[----:B------:R-:W-:Y:S05]  /*7b50*/  @!P0 BRA `(.L_x_127) ;  /* 0x0000000000408947 */ /* 0x000fea0003800000 */
[----:B------:R-:W2:Y:S01]  /*7b60*/  LDCU.64 UR8, c[0x4][0x70] ;  /* 0x01000e00ff0877ac */ /* 0x000ea20008000a00 */
[----:B---3--:R-:W-:Y:S01]  /*7b70*/  MOV R3, 0x0 ;  /* 0x0000000000037802 */ /* 0x008fe20000000f00 */
[----:B------:R-:W-:Y:S02]  /*7b80*/  HFMA2 R12, -RZ, RZ, 0, 5.9604644775390625e-08 ;  /* 0x00000001ff0c7431 */ /* 0x000fe400000001ff */
[----:B-1----:R-:W-:Y:S02]  /*7b90*/  IMAD.MOV.U32 R8, RZ, RZ, 0x192 ;  /* 0x00000192ff087424 */ /* 0x002fe400078e00ff */
[----:B------:R-:W-:Y:S01]  /*7ba0*/  IMAD.MOV.U32 R13, RZ, RZ, RZ ;  /* 0x000000ffff0d7224 */ /* 0x000fe200078e00ff */
[----:B------:R-:W1:Y:S01]  /*7bb0*/  LDCU.64 UR6, c[0x4][0x78] ;  /* 0x01000f00ff0677ac */ /* 0x000e620008000a00 */
[----:B------:R-:W3:Y:S01]  /*7bc0*/  LDC.64 R2, c[0x4][R3] ;  /* 0x0100000003027b82 */ /* 0x000ee20000000a00 */
[----:B------:R-:W5:Y:S01]  /*7bd0*/  LDCU.64 UR4, c[0x4][0x10] ;  /* 0x01000200ff0477ac */ /* 0x000f620008000a00 */
[----:B--2---:R-:W-:Y:S01]  /*7be0*/  MOV R5, UR9 ;  /* 0x0000000900057c02 */ /* 0x004fe20008000f00 */
[----:B------:R-:W-:Y:S01]  /*7bf0*/  IMAD.U32 R4, RZ, RZ, UR8 ;  /* 0x00000008ff047e24 */ /* 0x000fe2000f8e00ff */
[----:B-1----:R-:W-:Y:S01]  /*7c00*/  MOV R7, UR7 ;  /* 0x0000000700077c02 */ /* 0x002fe20008000f00 */
[----:B------:R-:W-:Y:S01]  /*7c10*/  IMAD.U32 R6, RZ, RZ, UR6 ;  /* 0x00000006ff067e24 */ /* 0x000fe2000f8e00ff */
[----:B-----5:R-:W-:Y:S01]  /*7c20*/  MOV R11, UR5 ;  /* 0x00000005000b7c02 */ /* 0x020fe20008000f00 */
[----:B------:R-:W-:Y:S02]  /*7c30*/  IMAD.U32 R10, RZ, RZ, UR4 ;  /* 0x00000004ff0a7e24 */ /* 0x000fe4000f8e00ff */
[----:B------:R-:W-:Y:S07]  /*7c40*/  LEPC R20, `(.L_x_127) ;  /* 0x000000001014794e */ /* 0x000fee0000000000 */
[----:B---34-:R-:W-:Y:S05]  /*7c50*/  CALL.ABS.NOINC R2 ;  /* 0x0000000002007343 */ /* 0x018fea0003c00000 */
.L_x_127:
[----:B---34-:R-:W-:Y:S01]  /*7c60*/  SHF.L.U32 R3, R28, 0x10, RZ ;  /* 0x000000101c037819 */ /* 0x018fe200000006ff */
[----:B------:R-:W-:Y:S05]  /*7c70*/  WARPSYNC.ALL ;  /* 0x0000000000007948 */ /* 0x000fea0003800000 */
[----:B------:R-:W-:Y:S01]  /*7c80*/  R2UR UR4, R25 ;  /* 0x00000000190472ca */ /* 0x000fe200000e0000 */
[----:B------:R-:W2:Y:S01]  /*7c90*/  S2R R70, SR_CgaCtaId ;  /* 0x0000000000467919 */ /* 0x000ea20000008800 */
[C---:B------:R-:W-:Y:S01]  /*7ca0*/  SHF.L.U32 R20, R29.reuse, 0x10, RZ ;  /* 0x000000101d147819 */ /* 0x040fe200000006ff */
[----:B------:R-:W-:Y:S01]  /*7cb0*/  BSSY.RECONVERGENT B0, `(.L_x_128) ;  /* 0x0000059000007945 */ /* 0x000fe20003800200 */
[----:B------:R-:W-:Y:S02]  /*7cc0*/  LOP3.LUT R21, R29, 0xffff0000, RZ, 0xc0, !PT ;  /* 0xffff00001d157812 */ /* 0x000fe400078ec0ff */
[----:B------:R-:W-:Y:S02]  /*7cd0*/  ISETP.NE.AND P6, PT, R65, RZ, PT ;  /* 0x000000ff4100720c */ /* 0x000fe40003fc5270 */
[----:B------:R-:W-:Y:S05]  /*7ce0*/  ISETP.NE.AND P0, PT, R55, RZ, PT ;  /* 0x000000ff3700720c */ /* 0x000fea0003f05270 */
[----:B-1----:R-:W1:Y:S02]  /*7cf0*/  LDTM.x16 R4, tmem[UR4+0x10] ;  /* 0x00001004000479ee */ /* 0x002e640008240000 */
[----:B-1----:R-:W-:Y:S01]  /*7d00*/  FMUL R0, R24, R4 ;  /* 0x0000000418007220 */ /* 0x002fe20000400000 */
[----:B------:R-:W-:Y:S01]  /*7d10*/  LOP3.LUT R4, R28, 0xffff0000, RZ, 0xc0, !PT ;  /* 0xffff00001c047812 */ /* 0x000fe200078ec0ff */
[C---:B------:R-:W-:Y:S01]  /*7d20*/  FMUL R2, R24.reuse, R5 ;  /* 0x0000000518027220 */ /* 0x040fe20000400000 */
[C---:B------:R-:W-:Y:S01]  /*7d30*/  FMUL R7, R24.reuse, R7 ;  /* 0x0000000718077220 */ /* 0x040fe20000400000 */
[C---:B------:R-:W-:Y:S01]  /*7d40*/  FFMA R0, R27.reuse, R3, R0 ;  /* 0x000000031b007223 */ /* 0x040fe20000000000 */
[C---:B------:R-:W-:Y:S01]  /*7d50*/  FMUL R3, R24.reuse, R6 ;  /* 0x0000000618037220 */ /* 0x040fe20000400000 */
[C---:B------:R-:W-:Y:S01]  /*7d60*/  FFMA R2, R27.reuse, R4, R2 ;  /* 0x000000041b027223 */ /* 0x040fe20000000002 */
[C---:B------:R-:W-:Y:S01]  /*7d70*/  FMUL R4, R24.reuse, R8 ;  /* 0x0000000818047220 */ /* 0x040fe20000400000 */
[----:B------:R-:W-:Y:S01]  /*7d80*/  FMUL R8, R24, R12 ;  /* 0x0000000c18087220 */ /* 0x000fe20000400000 */
[C---:B------:R-:W-:Y:S01]  /*7d90*/  FFMA R3, R27.reuse, R20, R3 ;  /* 0x000000141b037223 */ /* 0x040fe20000000003 */
[----:B------:R-:W-:Y:S01]  /*7da0*/  FFMA R7, R27, R21, R7 ;  /* 0x000000151b077223 */ /* 0x000fe20000000007 */
[----:B------:R-:W-:Y:S01]  /*7db0*/  F2FP.BF16.F32.PACK_AB R32, R2, R0 ;  /* 0x000000000220723e */ /* 0x000fe200000010ff */
[----:B------:R-:W-:Y:S01]  /*7dc0*/  FMUL R12, R24, R16 ;  /* 0x00000010180c7220 */ /* 0x000fe20000400000 */
[----:B------:R-:W-:Y:S01]  /*7dd0*/  SHF.L.U32 R16, R30, 0x10, RZ ;  /* 0x000000101e107819 */ /* 0x000fe200000006ff */
[----:B------:R-:W-:Y:S01]  /*7de0*/  FMUL R5, R24, R9 ;  /* 0x0000000918057220 */ /* 0x000fe20000400000 */
[----:B------:R-:W-:Y:S01]  /*7df0*/  LOP3.LUT R0, R30, 0xffff0000, RZ, 0xc0, !PT ;  /* 0xffff00001e007812 */ /* 0x000fe200078ec0ff */
[C---:B------:R-:W-:Y:S01]  /*7e00*/  FMUL R6, R24.reuse, R10 ;  /* 0x0000000a18067220 */ /* 0x040fe20000400000 */
[----:B------:R-:W-:Y:S01]  /*7e10*/  SHF.L.U32 R2, R31, 0x10, RZ ;  /* 0x000000101f027819 */ /* 0x000fe200000006ff */
[----:B------:R-:W-:Y:S01]  /*7e20*/  FFMA R4, R27, R16, R4 ;  /* 0x000000101b047223 */ /* 0x000fe20000000004 */
[----:B------:R-:W-:Y:S01]  /*7e30*/  F2FP.BF16.F32.PACK_AB R33, R7, R3 ;  /* 0x000000030721723e */ /* 0x000fe200000010ff */
[----:B------:R-:W-:Y:S01]  /*7e40*/  FFMA R5, R27, R0, R5 ;  /* 0x000000001b057223 */ /* 0x000fe20000000005 */
[----:B------:R-:W-:Y:S01]  /*7e50*/  LOP3.LUT R3, R31, 0xffff0000, RZ, 0xc0, !PT ;  /* 0xffff00001f037812 */ /* 0x000fe200078ec0ff */
[----:B------:R-:W-:Y:S01]  /*7e60*/  FMUL R11, R24, R11 ;  /* 0x0000000b180b7220 */ /* 0x000fe20000400000 */
[C---:B------:R-:W-:Y:S01]  /*7e70*/  SHF.L.U32 R0, R36.reuse, 0x10, RZ ;  /* 0x0000001024007819 */ /* 0x040fe200000006ff */
[C---:B------:R-:W-:Y:S01]  /*7e80*/  FFMA R6, R27.reuse, R2, R6 ;  /* 0x000000021b067223 */ /* 0x040fe20000000006 */
[----:B------:R-:W-:Y:S01]  /*7e90*/  LOP3.LUT R2, R36, 0xffff0000, RZ, 0xc0, !PT ;  /* 0xffff000024027812 */ /* 0x000fe200078ec0ff */
[----:B------:R-:W-:Y:S01]  /*7ea0*/  FFMA R11, R27, R3, R11 ;  /* 0x000000031b0b7223 */ /* 0x000fe2000000000b */
[----:B------:R-:W-:Y:S01]  /*7eb0*/  SHF.L.U32 R3, R37, 0x10, RZ ;  /* 0x0000001025037819 */ /* 0x000fe200000006ff */
[C---:B------:R-:W-:Y:S01]  /*7ec0*/  FMUL R9, R24.reuse, R13 ;  /* 0x0000000d18097220 */ /* 0x040fe20000400000 */
[----:B------:R-:W-:Y:S01]  /*7ed0*/  F2FP.BF16.F32.PACK_AB R34, R5, R4 ;  /* 0x000000040522723e */ /* 0x000fe200000010ff */
[C---:B------:R-:W-:Y:S01]  /*7ee0*/  FMUL R10, R24.reuse, R14 ;  /* 0x0000000e180a7220 */ /* 0x040fe20000400000 */
[----:B------:R-:W-:Y:S01]  /*7ef0*/  SHF.L.U32 R4, R39, 0x10, RZ ;  /* 0x0000001027047819 */ /* 0x000fe200000006ff */
[----:B------:R-:W-:Y:S01]  /*7f00*/  FFMA R8, R27, R0, R8 ;  /* 0x000000001b087223 */ /* 0x000fe20000000008 */
[----:B------:R-:W-:Y:S01]  /*7f10*/  LOP3.LUT R0, R37, 0xffff0000, RZ, 0xc0, !PT ;  /* 0xffff000025007812 */ /* 0x000fe200078ec0ff */
[C---:B------:R-:W-:Y:S01]  /*7f20*/  FFMA R9, R27.reuse, R2, R9 ;  /* 0x000000021b097223 */ /* 0x040fe20000000009 */
[----:B------:R-:W-:Y:S01]  /*7f30*/  FFMA R10, R27, R3, R10 ;  /* 0x000000031b0a7223 */ /* 0x000fe2000000000a */
[----:B------:R-:W-:Y:S01]  /*7f40*/  FMUL R15, R24, R15 ;  /* 0x0000000f180f7220 */ /* 0x000fe20000400000 */
[----:B------:R-:W-:Y:S01]  /*7f50*/  SHF.L.U32 R2, R38, 0x10, RZ ;  /* 0x0000001026027819 */ /* 0x000fe200000006ff */
[----:B------:R-:W-:Y:S01]  /*7f60*/  FMUL R13, R24, R17 ;  /* 0x00000011180d7220 */ /* 0x000fe20000400000 */
[----:B------:R-:W-:Y:S01]  /*7f70*/  LOP3.LUT R3, R38, 0xffff0000, RZ, 0xc0, !PT ;  /* 0xffff000026037812 */ /* 0x000fe200078ec0ff */
[C---:B------:R-:W-:Y:S01]  /*7f80*/  FMUL R14, R24.reuse, R18 ;  /* 0x00000012180e7220 */ /* 0x040fe20000400000 */
[----:B------:R-:W-:Y:S01]  /*7f90*/  LOP3.LUT R5, R39, 0xffff0000, RZ, 0xc0, !PT ;  /* 0xffff000027057812 */ /* 0x000fe200078ec0ff */
[----:B------:R-:W-:Y:S01]  /*7fa0*/  FFMA R15, R27, R0, R15 ;  /* 0x000000001b0f7223 */ /* 0x000fe2000000000f */
[----:B------:R-:W-:Y:S01]  /*7fb0*/  FMUL R19, R24, R19 ;  /* 0x0000001318137220 */ /* 0x000fe20000400000 */
[----:B------:R-:W-:Y:S01]  /*7fc0*/  F2FP.BF16.F32.PACK_AB R35, R11, R6 ;  /* 0x000000060b23723e */ /* 0x000fe200000010ff */
[C---:B------:R-:W-:Y:S01]  /*7fd0*/  FFMA R12, R27.reuse, R2, R12 ;  /* 0x000000021b0c7223 */ /* 0x040fe2000000000c */
[C---:B------:R-:W-:Y:S01]  /*7fe0*/  FFMA R13, R27.reuse, R3, R13 ;  /* 0x000000031b0d7223 */ /* 0x040fe2000000000d */
[C---:B------:R-:W-:Y:S01]  /*7ff0*/  FFMA R14, R27.reuse, R4, R14 ;  /* 0x000000041b0e7223 */ /* 0x040fe2000000000e */
[----:B------:R-:W-:Y:S01]  /*8000*/  FFMA R19, R27, R5, R19 ;  /* 0x000000051b137223 */ /* 0x000fe20000000013 */
[----:B------:R1:W-:Y:S01]  /*8010*/  STS.128 [R66+UR44+0x1200], R32 ;  /* 0x0012002042007988 */ /* 0x0003e20008000c2c */
[----:B------:R-:W-:Y:S02]  /*8020*/  F2FP.BF16.F32.PACK_AB R8, R9, R8 ;  /* 0x000000080908723e */ /* 0x000fe400000010ff */
[----:B------:R-:W-:Y:S02]  /*8030*/  F2FP.BF16.F32.PACK_AB R9, R15, R10 ;  /* 0x0000000a0f09723e */ /* 0x000fe400000010ff */
[----:B------:R-:W-:Y:S02]  /*8040*/  F2FP.BF16.F32.PACK_AB R10, R13, R12 ;  /* 0x0000000c0d0a723e */ /* 0x000fe400000010ff */
[----:B------:R-:W-:Y:S02]  /*8050*/  F2FP.BF16.F32.PACK_AB R11, R19, R14 ;  /* 0x0000000e130b723e */ /* 0x000fe400000010ff */
[----:B------:R-:W-:Y:S02]  /*8060*/  MOV R0, UR47 ;  /* 0x0000002f00007c02 */ /* 0x000fe40008000f00 */
[----:B------:R-:W-:Y:S01]  /*8070*/  LEA R2, R26, UR44, 0x3 ;  /* 0x0000002c1a027c11 */ /* 0x000fe2000f8e18ff */
[----:B------:R1:W-:Y:S01]  /*8080*/  STS.128 [R67+0x1200], R8 ;  /* 0x0012000843007388 */ /* 0x0003e20000000c00 */
[----:B------:R-:W-:Y:S02]  /*8090*/  @P6 LEA R0, R0, UR44, 0x3 ;  /* 0x0000002c00006c11 */ /* 0x000fe4000f8e18ff */
[----:B------:R-:W-:Y:S02]  /*80a0*/  @P6 SHF.L.U32 R3, R53, 0x1f, RZ ;  /* 0x0000001f35036819 */ /* 0x000fe400000006ff */
[----:B------:R-:W-:Y:S01]  /*80b0*/  @P6 IADD3 R0, PT, PT, R0, 0xf0, RZ ;  /* 0x000000f000006810 */ /* 0x000fe20007ffe0ff */
[----:B------:R-:W-:Y:S01]  /*80c0*/  @!PT LDS RZ, [RZ] ;  /* 0x00000000fffff984 */ /* 0x000fe20000000800 */
[----:B------:R-:W-:Y:S01]  /*80d0*/  @!PT LDS RZ, [RZ] ;  /* 0x00000000fffff984 */ /* 0x000fe20000000800 */
[----:B------:R-:W-:Y:S01]  /*80e0*/  @!PT LDS RZ, [RZ] ;  /* 0x00000000fffff984 */ /* 0x000fe20000000800 */
[----:B------:R-:W-:Y:S01]  /*80f0*/  @!PT LDS RZ, [RZ] ;  /* 0x00000000fffff984 */ /* 0x000fe20000000800 */
[----:B------:R3:W-:Y:S06]  /*8100*/  MEMBAR.ALL.CTA ;  /* 0x0000000000007992 */ /* 0x0007ec0000008000 */
[----:B---3--:R-:W3:Y:S01]  /*8110*/  FENCE.VIEW.ASYNC.S ;  /* 0x00000000000073c6 */ /* 0x008ee20000000000 */
[----:B--2---:R-:W-:Y:S01]  /*8120*/  @P6 PRMT R0, R70, 0x654, R0 ;  /* 0x0000065446006816 */ /* 0x004fe20000000000 */
[----:B---3--:R-:W-:Y:S06]  /*8130*/  BAR.SYNC.DEFER_BLOCKING 0x1, 0x80 ;  /* 0x0042000000007b1d */ /* 0x008fec0000010000 */
[----:B------:R-:W-:Y:S05]  /*8140*/  @P0 BRA `(.L_x_129) ;  /* 0x00000000003c0947 */ /* 0x000fea0003800000 */
[----:B------:R-:W-:Y:S01]  /*8150*/  R2UR UR10, R62 ;  /* 0x000000003e0a72ca */ /* 0x000fe200000e0000 */
[----:B------:R-:W-:Y:S01]  /*8160*/  UIADD3 UR4, UP0, UPT, UR62, 0x680, URZ ;  /* 0x000006803e047890 */ /* 0x000fe2000ff1e0ff */
[----:B------:R-:W-:Y:S01]  /*8170*/  R2UR UR11, R60 ;  /* 0x000000003c0b72ca */ /* 0x000fe200000e0000 */
[----:B------:R-:W-:Y:S01]  /*8180*/  UIADD3 UR8, UPT, UPT, UR44, 0x1200, URZ ;  /* 0x000012002c087890 */ /* 0x000fe2000fffe0ff */
[----:B------:R-:W-:Y:S01]  /*8190*/  R2UR UR12, R61 ;  /* 0x000000003d0c72ca */ /* 0x000fe200000e0000 */
[----:B------:R-:W-:Y:S02]  /*81a0*/  UIADD3 UR9, UPT, UPT, UR46, 0x10, URZ ;  /* 0x000000102e097890 */ /* 0x000fe4000fffe0ff */
[----:B------:R-:W-:Y:S02]  /*81b0*/  UIADD3.X UR5, UPT, UPT, URZ, UR63, URZ, UP0, !UPT ;  /* 0x0000003fff057290 */ /* 0x000fe400087fe4ff */
[----:B------:R-:W-:Y:S02]  /*81c0*/  UIADD3 UR6, UPT, UPT, UR44, 0x1a00, URZ ;  /* 0x00001a002c067890 */ /* 0x000fe4000fffe0ff */
[----:B------:R-:W-:Y:S06]  /*81d0*/  UIADD3 UR7, UPT, UPT, UR46, 0x50, URZ ;  /* 0x000000502e077890 */ /* 0x000fec000fffe0ff */
[----:B------:R2:W-:Y:S02]  /*81e0*/  UTMASTG.4D.IM2COL [UR8], [UR4] ;  /* 0x00000008040073b5 */ /* 0x0005e40008058000 */
[----:B--2---:R-:W-:Y:S01]  /*81f0*/  UMOV UR8, UR6 ;  /* 0x0000000600087c82 */ /* 0x004fe20008000000 */
[----:B------:R-:W-:Y:S02]  /*8200*/  UMOV UR9, UR7 ;  /* 0x0000000700097c82 */ /* 0x000fe40008000000 */
[----:B------:R2:W-:Y:S01]  /*8210*/  UTMASTG.4D.IM2COL [UR8], [UR4] ;  /* 0x00000008040073b5 */ /* 0x0005e20008058000 */
[----:B------:R0:W-:Y:S01]  /*8220*/  UTMACMDFLUSH ;  /* 0x00000000000079b7 */ /* 0x0001e20000000000 */
[----:B--2---:R-:W-:Y:S04]  /*8230*/  DEPBAR.LE SB0, 0x1 ;  /* 0x000080400000791a */ /* 0x004fe80000000000 */
.L_x_129:
[----:B------:R-:W-:Y:S05]  /*8240*/  BSYNC.RECONVERGENT B0 ;  /* 0x0000000000007941 */ /* 0x000fea0003800200 */
.L_x_128:
[----:B------:R-:W-:Y:S01]  /*8250*/  BAR.SYNC.DEFER_BLOCKING 0x1, 0x80 ;  /* 0x0042000000007b1d */ /* 0x000fe20000010000 */
[----:B------:R-:W-:Y:S04]  /*8260*/  UIADD3 UR4, UPT, UPT, UR47, 0x1, URZ ;  /* 0x000000012f047890 */ /* 0x000fe8000fffe0ff */
[----:B------:R-:W-:Y:S04]  /*8270*/  UISETP.NE.AND UP0, UPT, UR4, 0x4, UPT ;  /* 0x000000040400788c */ /* 0x000fe8000bf05270 */
[----:B------:R-:W-:Y:S01]  /*8280*/  USEL UR45, UR4, URZ, UP0 ;  /* 0x000000ff042d7287 */ /* 0x000fe20008000000 */
[----:B------:R2:W-:Y:S01]  /*8290*/  @P6 SYNCS.ARRIVE.TRANS64.RED.A1T0 RZ, [R0+URZ], RZ ;  /* 0x000000ff00ff69a7 */ /* 0x0005e200081004ff */
[----:B------:R-:W-:Y:S01]  /*82a0*/  BSSY B1, `(.L_x_130) ;  /* 0x0000013000017945 */ /* 0x000fe20003800000 */
[----:B------:R-:W3:Y:S02]  /*82b0*/  @P6 SYNCS.PHASECHK.TRANS64.TRYWAIT P0, [R2+URZ+0xd0], R3 ;  /* 0x0000d003020065a7 */ /* 0x000ee400080011ff */
[----:B---3--:R-:W-:Y:S01]  /*82c0*/  @P6 SEL R68, RZ, 0x1, !P0 ;  /* 0x00000001ff446807 */ /* 0x008fe20004000000 */
[----:B--2---:R-:W-:Y:S06]  /*82d0*/  @!P6 BRA `(.L_x_131) ;  /* 0x00000000003ce947 */ /* 0x004fec0003800000 */
[----:B------:R-:W-:Y:S01]  /*82e0*/  ISETP.NE.AND P1, PT, R69, RZ, PT ;  /* 0x000000ff4500720c */ /* 0x000fe20003f25270 */
[----:B------:R-:W-:Y:S01]  /*82f0*/  BSSY B0, `(.L_x_132) ;  /* 0x0000009000007945 */ /* 0x000fe20003800000 */
[----:B------:R-:W-:Y:S11]  /*8300*/  ISETP.NE.AND P0, PT, R68, RZ, PT ;  /* 0x000000ff4400720c */ /* 0x000ff60003f05270 */
[----:B------:R-:W-:Y:S05]  /*8310*/  @P1 IMAD R3, R26, 0x1000, R66 ;  /* 0x000010001a031824 */ /* 0x000fea00078e0242 */
[----:B------:R-:W-:Y:S05]  /*8320*/  @P1 IADD3 R0, PT, PT, R3, UR44, RZ ;  /* 0x0000002c03001c10 */ /* 0x000fea000fffe0ff */
[----:B------:R-:W-:Y:S01]  /*8330*/  @P1 IMAD.IADD R0, R71, 0x1, R0 ;  /* 0x0000000147001824 */ /* 0x000fe200078e0200 */
[----:B------:R-:W-:Y:S06]  /*8340*/  @P0 BRA `(.L_x_133) ;  /* 0x00000000000c0947 */ /* 0x000fec0003800000 */
[----:B------:R-:W-:Y:S04]  /*8350*/  SHF.L.U32 R4, R53, 0x1f, RZ ;  /* 0x0000001f35047819 */ /* 0x000fe800000006ff */
[----:B------:R-:W2:Y:S02]  /*8360*/  SYNCS.PHASECHK.TRANS64.TRYWAIT P0, [R2+URZ+0xd0], R4 ;  /* 0x0000d004020075a7 */ /* 0x000ea400080011ff */
[----:B--2---:R-:W-:Y:S05]  /*8370*/  @!P0 BRA `(.L_x_134) ;  /* 0x0000002000708947 */ /* 0x004fea0003800000 */
.L_x_133:
[----:B------:R-:W-:Y:S05]  /*8380*/  BSYNC B0 ;  /* 0x0000000000007941 */ /* 0x000fea0003800000 */
.L_x_132:
[----:B------:R-:W-:Y:S02]  /*8390*/  ISETP.NE.AND P0, PT, R69, RZ, PT ;  /* 0x000000ff4500720c */ /* 0x000fe40003f05270 */
[----:B------:R-:W-:Y:S11]  /*83a0*/  IADD3 R26, PT, PT, R26, 0x1, RZ ;  /* 0x000000011a1a7810 */ /* 0x000ff60007ffe0ff */
[----:B------:R3:W4:Y:S04]  /*83b0*/  @P0 LDS.128 R28, [R3+UR44+0x200] ;  /* 0x0002002c031c0984 */ /* 0x0007280008000c00 */
[----:B------:R3:W1:Y:S02]  /*83c0*/  @P0 LDS.128 R36, [R0+0x200] ;  /* 0x0002000000240984 */ /* 0x0006640000000c00 */
.L_x_131:
[----:B------:R-:W-:Y:S05]  /*83d0*/  BSYNC B1 ;  /* 0x0000000000017941 */ /* 0x000fea0003800000 */
.L_x_130:
[----:B---3--:R-:W-:Y:S05]  /*83e0*/  VIADD R0, R25, 0x20 ;  /* 0x0000002019007836 */ /* 0x008fea0000000000 */
[----:B------:R-:W-:Y:S04]  /*83f0*/  SHF.R.U32.HI R0, RZ, 0x15, R0 ;  /* 0x00000015ff007819 */ /* 0x000fe80000011600 */
[----:B------:R-:W-:Y:S11]  /*8400*/  LOP3.LUT P0, RZ, R0, 0x3, R46, 0x48, !PT ;  /* 0x0000000300ff7812 */ /* 0x000ff6000780482e */
[----:B------:R-:W-:Y:S02]  /*8410*/  @!UPT UIADD3 URZ, UPT, UPT, URZ, URZ, URZ ;  /* 0x000000fffffff290 */ /* 0x000fe4000fffe0ff */
[----:B------:R-:W-:Y:S05]  /*8420*/  @!P0 BRA `(.L_x_135) ;  /* 0x0000000000408947 */ /* 0x000fea0003800000 */
[----:B------:R-:W3:Y:S01]  /*8430*/  LDCU.64 UR8, c[0x4][0x70] ;  /* 0x01000e00ff0877ac */ /* 0x000ee20008000a00 */
[----:B------:R-:W-:Y:S01]  /*8440*/  MOV R3, 0x0 ;  /* 0x0000000000037802 */ /* 0x000fe20000000f00 */
[----:B------:R-:W-:Y:S02]  /*8450*/  HFMA2 R12, -RZ, RZ, 0, 5.9604644775390625e-08 ;  /* 0x00000001ff0c7431 */ /* 0x000fe400000001ff */
[----:B-1----:R-:W-:Y:S02]  /*8460*/  IMAD.MOV.U32 R8, RZ, RZ, 0x192 ;  /* 0x00000192ff087424 */ /* 0x002fe400078e00ff */
[----:B------:R-:W-:Y:S01]  /*8470*/  IMAD.MOV.U32 R13, RZ, RZ, RZ ;  /* 0x000000ffff0d7224 */ /* 0x000fe200078e00ff */
[----:B------:R-:W1:Y:S01]  /*8480*/  LDCU.64 UR6, c[0x4][0x78] ;  /* 0x01000f00ff0677ac */ /* 0x000e620008000a00 */
[----:B--2---:R-:W2:Y:S01]  /*8490*/  LDC.64 R2, c[0x4][R3] ;  /* 0x0100000003027b82 */ /* 0x004ea20000000a00 */
[----:B------:R-:W5:Y:S01]  /*84a0*/  LDCU.64 UR4, c[0x4][0x10] ;  /* 0x01000200ff0477ac */ /* 0x000f620008000a00 */
[----:B---3--:R-:W-:Y:S01]  /*84b0*/  MOV R5, UR9 ;  /* 0x0000000900057c02 */ /* 0x008fe20008000f00 */
[----:B------:R-:W-:Y:S01]  /*84c0*/  IMAD.U32 R4, RZ, RZ, UR8 ;  /* 0x00000008ff047e24 */ /* 0x000fe2000f8e00ff */
[----:B-1----:R-:W-:Y:S01]  /*84d0*/  MOV R7, UR7 ;  /* 0x0000000700077c02 */ /* 0x002fe20008000f00 */
[----:B------:R-:W-:Y:S01]  /*84e0*/  IMAD.U32 R6, RZ, RZ, UR6 ;  /* 0x00000006ff067e24 */ /* 0x000fe2000f8e00ff */
[----:B-----5:R-:W-:Y:S01]  /*84f0*/  MOV R11, UR5 ;  /* 0x00000005000b7c02 */ /* 0x020fe20008000f00 */
[----:B------:R-:W-:Y:S02]  /*8500*/  IMAD.U32 R10, RZ, RZ, UR4 ;  /* 0x00000004ff0a7e24 */ /* 0x000fe4000f8e00ff */
[----:B------:R-:W-:Y:S07]  /*8510*/  LEPC R20, `(.L_x_135) ;  /* 0x000000001014794e */ /* 0x000fee0000000000 */
[----:B--2-4-:R-:W-:Y:S05]  /*8520*/  CALL.ABS.NOINC R2 ;  /* 0x0000000002007343 */ /* 0x014fea0003c00000 */
.L_x_135:
[----:B----4-:R-:W-:Y:S01]  /*8530*/  SHF.L.U32 R3, R28, 0x10, RZ ;  /* 0x000000101c037819 */ /* 0x010fe200000006ff */
[----:B------:R-:W-:Y:S05]  /*8540*/  WARPSYNC.ALL ;  /* 0x0000000000007948 */ /* 0x000fea0003800000 */
[----:B------:R-:W-:Y:S01]  /*8550*/  R2UR UR4, R25 ;  /* 0x00000000190472ca */ /* 0x000fe200000e0000 */
[----:B------:R-:W-:Y:S01]  /*8560*/  BSSY.RECONVERGENT B0, `(.L_x_136) ;  /* 0x000005a000007945 */ /* 0x000fe20003800200 */
[C---:B------:R-:W-:Y:S02]  /*8570*/  SHF.L.U32 R20, R29.reuse, 0x10, RZ ;  /* 0x000000101d147819 */ /* 0x040fe400000006ff */
[----:B------:R-:W-:Y:S02]  /*8580*/  LOP3.LUT R21, R29, 0xffff0000, RZ, 0xc0, !PT ;  /* 0xffff00001d157812 */ /* 0x000fe400078ec0ff */
[----:B------:R-:W-:Y:S02]  /*8590*/  ISETP.NE.AND P6, PT, R65, RZ, PT ;  /* 0x000000ff4100720c */ /* 0x000fe40003fc5270 */
[----:B------:R-:W-:Y:S05]  /*85a0*/  ISETP.NE.AND P0, PT, R55, RZ, PT ;  /* 0x000000ff3700720c */ /* 0x000fea0003f05270 */
[----:B-12---:R-:W1:Y:S02]  /*85b0*/  LDTM.x16 R4, tmem[UR4+0x20] ;  /* 0x00002004000479ee */ /* 0x006e640008240000 */
        /* <DEDUP_REMOVED lines=8> */
[C---:B------:R-:W-:Y:S01]  /*8640*/  FMUL R8, R24.reuse, R12 ;  /* 0x0000000c18087220 */ /* 0x040fe20000400000 */
[----:B------:R-:W-:Y:S01]  /*8650*/  FMUL R12, R24, R16 ;  /* 0x00000010180c7220 */ /* 0x000fe20000400000 */
[----:B------:R-:W-:Y:S01]  /*8660*/  SHF.L.U32 R16, R30, 0x10, RZ ;  /* 0x000000101e107819 */ /* 0x000fe200000006ff */
[C---:B------:R-:W-:Y:S01]  /*8670*/  FFMA R3, R27.reuse, R20, R3 ;  /* 0x000000141b037223 */ /* 0x040fe20000000003 */
[----:B------:R-:W-:Y:S01]  /*8680*/  F2FP.BF16.F32.PACK_AB R32, R2, R0 ;  /* 0x000000000220723e */ /* 0x000fe200000010ff */
[C---:B------:R-:W-:Y:S01]  /*8690*/  FFMA R7, R27.reuse, R21, R7 ;  /* 0x000000151b077223 */ /* 0x040fe20000000007 */
[----:B------:R-:W-:Y:S01]  /*86a0*/  LOP3.LUT R0, R30, 0xffff0000, RZ, 0xc0, !PT ;  /* 0xffff00001e007812 */ /* 0x000fe200078ec0ff */
[----:B------:R-:W-:Y:S01]  /*86b0*/  FFMA R4, R27, R16, R4 ;  /* 0x000000101b047223 */ /* 0x000fe20000000004 */
[C---:B------:R-:W-:Y:S01]  /*86c0*/  SHF.L.U32 R2, R31.reuse, 0x10, RZ ;  /* 0x000000101f027819 */ /* 0x040fe200000006ff */
[C---:B------:R-:W-:Y:S01]  /*86d0*/  FMUL R5, R24.reuse, R9 ;  /* 0x0000000918057220 */ /* 0x040fe20000400000 */
[----:B------:R-:W-:Y:S01]  /*86e0*/  LOP3.LUT R16, R31, 0xffff0000, RZ, 0xc0, !PT ;  /* 0xffff00001f107812 */ /* 0x000fe200078ec0ff */
[----:B------:R-:W-:Y:S01]  /*86f0*/  FMUL R6, R24, R10 ;  /* 0x0000000a18067220 */ /* 0x000fe20000400000 */
[----:B------:R-:W-:Y:S01]  /*8700*/  F2FP.BF16.F32.PACK_AB R33, R7, R3 ;  /* 0x000000030721723e */ /* 0x000fe200000010ff */
[C---:B------:R-:W-:Y:S01]  /*8710*/  FFMA R5, R27.reuse, R0, R5 ;  /* 0x000000001b057223 */ /* 0x040fe20000000005 */
[C---:B------:R-:W-:Y:S01]  /*8720*/  SHF.L.U32 R0, R36.reuse, 0x10, RZ ;  /* 0x0000001024007819 */ /* 0x040fe200000006ff */
[----:B------:R-:W-:Y:S01]  /*8730*/  FFMA R6, R27, R2, R6 ;  /* 0x000000021b067223 */ /* 0x000fe20000000006 */
[----:B------:R-:W-:Y:S01]  /*8740*/  LOP3.LUT R2, R36, 0xffff0000, RZ, 0xc0, !PT ;  /* 0xffff000024027812 */ /* 0x000fe200078ec0ff */
[C---:B------:R-:W-:Y:S01]  /*8750*/  FMUL R11, R24.reuse, R11 ;  /* 0x0000000b180b7220 */ /* 0x040fe20000400000 */
        /* <DEDUP_REMOVED lines=9> */
[----:B------:R-:W-:Y:S01]  /*87f0*/  LOP3.LUT R0, R37, 0xffff0000, RZ, 0xc0, !PT ;  /* 0xffff000025007812 */ /* 0x000fe200078ec0ff */
[C---:B------:R-:W-:Y:S01]  /*8800*/  FFMA R10, R27.reuse, R3, R10 ;  /* 0x000000031b0a7223 */ /* 0x040fe2000000000a */
[----:B------:R-:W-:Y:S01]  /*8810*/  FMUL R15, R24, R15 ;  /* 0x0000000f180f7220 */ /* 0x000fe20000400000 */
[----:B------:R-:W-:Y:S01]  /*8820*/  SHF.L.U32 R2, R38, 0x10, RZ ;  /* 0x0000001026027819 */ /* 0x000fe200000006ff */
[----:B------:R-:W-:Y:S01]  /*8830*/  FMUL R13, R24, R17 ;  /* 0x00000011180d7220 */ /* 0x000fe20000400000 */
[----:B------:R-:W-:Y:S01]  /*8840*/  LOP3.LUT R3, R38, 0xffff0000, RZ, 0xc0, !PT ;  /* 0xffff000026037812 */ /* 0x000fe200078ec0ff */
[C---:B------:R-:W-:Y:S01]  /*8850*/  FMUL R14, R24.reuse, R18 ;  /* 0x00000012180e7220 */ /* 0x040fe20000400000 */
        /* <DEDUP_REMOVED lines=23> */
[----:B--2---:R-:W2:Y:S01]  /*89d0*/  FENCE.VIEW.ASYNC.S ;  /* 0x00000000000073c6 */ /* 0x004ea20000000000 */
[----:B------:R-:W-:Y:S01]  /*89e0*/  @P6 PRMT R0, R70, 0x654, R0 ;  /* 0x0000065446006816 */ /* 0x000fe20000000000 */
[----:B--2---:R-:W-:Y:S06]  /*89f0*/  BAR.SYNC.DEFER_BLOCKING 0x1, 0x80 ;  /* 0x0042000000007b1d */ /* 0x004fec0000010000 */
        /* <DEDUP_REMOVED lines=16> */
.L_x_137:
[----:B------:R-:W-:Y:S05]  /*8b00*/  BSYNC.RECONVERGENT B0 ;  /* 0x0000000000007941 */ /* 0x000fea0003800200 */
.L_x_136:
        /* <DEDUP_REMOVED lines=19> */
.L_x_141:
[----:B------:R-:W-:Y:S05]  /*8c40*/  BSYNC B0 ;  /* 0x0000000000007941 */ /* 0x000fea0003800000 */
.L_x_140:
[----:B------:R-:W-:Y:S11]  /*8c50*/  ISETP.NE.AND P0, PT, R69, RZ, PT ;  /* 0x000000ff4500720c */ /* 0x000ff60003f05270 */
[----:B------:R-:W-:Y:S02]  /*8c60*/  @!UPT UIADD3 URZ, UPT, UPT, URZ, URZ, URZ ;  /* 0x000000fffffff290 */ /* 0x000fe4000fffe0ff */
[----:B------:R3:W4:Y:S04]  /*8c70*/  @P0 LDS.128 R28, [R26+UR44+0x200] ;  /* 0x0002002c1a1c0984 */ /* 0x0007280008000c00 */
[----:B------:R3:W1:Y:S02]  /*8c80*/  @P0 LDS.128 R36, [R71+0x200] ;  /* 0x0002000047240984 */ /* 0x0006640000000c00 */
.L_x_139:
[----:B------:R-:W-:Y:S05]  /*8c90*/  BSYNC B1 ;  /* 0x0000000000017941 */ /* 0x000fea0003800000 */
.L_x_138:
[----:B--2---:R-:W-:Y:S05]  /*8ca0*/  VIADD R0, R25, 0x30 ;  /* 0x0000003019007836 */ /* 0x004fea0000000000 */
[----:B------:R-:W-:Y:S04]  /*8cb0*/  SHF.R.U32.HI R0, RZ, 0x15, R0 ;  /* 0x00000015ff007819 */ /* 0x000fe80000011600 */
[----:B------:R-:W-:Y:S11]  /*8cc0*/  LOP3.LUT P0, RZ, R0, 0x3, R46, 0x48, !PT ;  /* 0x0000000300ff7812 */ /* 0x000ff6000780482e */
[----:B------:R-:W-:Y:S02]  /*8cd0*/  @!UPT UIADD3 URZ, UPT, UPT, URZ, URZ, URZ ;  /* 0x000000fffffff290 */ /* 0x000fe4000fffe0ff */
[----:B------:R-:W-:Y:S05]  /*8ce0*/  @!P0 BRA `(.L_x_143) ;  /* 0x0000000000408947 */ /* 0x000fea0003800000 */
[----:B------:R-:W2:Y:S01]  /*8cf0*/  LDCU.64 UR8, c[0x4][0x70] ;  /* 0x01000e00ff0877ac */ /* 0x000ea20008000a00 */
[----:B------:R-:W-:Y:S01]  /*8d00*/  MOV R3, 0x0 ;  /* 0x0000000000037802 */ /* 0x000fe20000000f00 */
        /* <DEDUP_REMOVED lines=14> */
.L_x_143:
[----:B------:R-:W-:Y:S01]  /*8df0*/  ISETP.NE.AND P0, PT, R55, RZ, PT ;  /* 0x000000ff3700720c */ /* 0x000fe20003f05270 */
[----:B------:R-:W-:Y:S05]  /*8e00*/  WARPSYNC.ALL ;  /* 0x0000000000007948 */ /* 0x000fea0003800000 */
[----:B------:R-:W-:Y:S01]  /*8e10*/  R2UR UR4, R25 ;  /* 0x00000000190472ca */ /* 0x000fe200000e0000 */
[----:B------:R-:W-:Y:S01]  /*8e20*/  BSSY.RECONVERGENT B0, `(.L_x_144) ;  /* 0x0000057000007945 */ /* 0x000fe20003800200 */
[C---:B----4-:R-:W-:Y:S02]  /*8e30*/  SHF.L.U32 R20, R28.reuse, 0x10, RZ ;  /* 0x000000101c147819 */ /* 0x050fe400000006ff */
[----:B------:R-:W-:Y:S02]  /*8e40*/  LOP3.LUT R21, R28, 0xffff0000, RZ, 0xc0, !PT ;  /* 0xffff00001c157812 */ /* 0x000fe400078ec0ff */
[C---:B------:R-:W-:Y:S02]  /*8e50*/  SHF.L.U32 R25, R29.reuse, 0x10, RZ ;  /* 0x000000101d197819 */ /* 0x040fe400000006ff */
[----:B---3--:R-:W-:Y:S02]  /*8e60*/  LOP3.LUT R26, R29, 0xffff0000, RZ, 0xc0, !PT ;  /* 0xffff00001d1a7812 */ /* 0x008fe400078ec0ff */
[C---:B------:R-:W-:Y:S02]  /*8e70*/  SHF.L.U32 R28, R30.reuse, 0x10, RZ ;  /* 0x000000101e1c7819 */ /* 0x040fe400000006ff */
[----:B------:R-:W-:Y:S01]  /*8e80*/  LOP3.LUT R29, R30, 0xffff0000, RZ, 0xc0, !PT ;  /* 0xffff00001e1d7812 */ /* 0x000fe200078ec0ff */
[----:B-1----:R-:W1:Y:S01]  /*8e90*/  LDTM.x16 R4, tmem[UR4+0x30] ;  /* 0x00003004000479ee */ /* 0x002e620008240000 */
[C---:B------:R-:W-:Y:S01]  /*8ea0*/  SHF.L.U32 R30, R31.reuse, 0x10, RZ ;  /* 0x000000101f1e7819 */ /* 0x040fe200000006ff */
[----:B------:R-:W-:Y:S01]  /*8eb0*/  NOP ;  /* 0x0000000000007918 */ /* 0x000fe20000000000 */
[----:B------:R-:W-:Y:S02]  /*8ec0*/  LOP3.LUT R31, R31, 0xffff0000, RZ, 0xc0, !PT ;  /* 0xffff00001f1f7812 */ /* 0x000fe400078ec0ff */
[C---:B------:R-:W-:Y:S02]  /*8ed0*/  SHF.L.U32 R32, R36.reuse, 0x10, RZ ;  /* 0x0000001024207819 */ /* 0x040fe400000006ff */
[----:B------:R-:W-:Y:S02]  /*8ee0*/  LOP3.LUT R33, R36, 0xffff0000, RZ, 0xc0, !PT ;  /* 0xffff000024217812 */ /* 0x000fe400078ec0ff */
[----:B------:R-:W-:Y:S02]  /*8ef0*/  IADD3 R63, PT, PT, R63, 0x140, RZ ;  /* 0x000001403f3f7810 */ /* 0x000fe40007ffe0ff */
[----:B------:R-:W-:Y:S02]  /*8f00*/  SHF.L.U32 R34, R37, 0x10, RZ ;  /* 0x0000001025227819 */ /* 0x000fe400000006ff */
[----:B------:R-:W-:Y:S02]  /*8f10*/  LOP3.LUT R63, R63, 0xfefffff8, RZ, 0xc0, !PT ;  /* 0xfefffff83f3f7812 */ /* 0x000fe400078ec0ff */
[----:B------:R-:W-:Y:S02]  /*8f20*/  LOP3.LUT R35, R37, 0xffff0000, RZ, 0xc0, !PT ;  /* 0xffff000025237812 */ /* 0x000fe400078ec0ff */
[----:B-1----:R1:W-:Y:S01]  /*8f30*/  SYNCS.ARRIVE.TRANS64.RED.A1T0 RZ, [R63+URZ], RZ ;  /* 0x000000ff3fff79a7 */ /* 0x0023e200081004ff */
[C---:B------:R-:W-:Y:S02]  /*8f40*/  SHF.L.U32 R36, R38.reuse, 0x10, RZ ;  /* 0x0000001026247819 */ /* 0x040fe400000006ff */
[----:B------:R-:W-:Y:S02]  /*8f50*/  LOP3.LUT R37, R38, 0xffff0000, RZ, 0xc0, !PT ;  /* 0xffff000026257812 */ /* 0x000fe400078ec0ff */
[----:B------:R-:W-:Y:S01]  /*8f60*/  SHF.L.U32 R38, R39, 0x10, RZ ;  /* 0x0000001027267819 */ /* 0x000fe200000006ff */
[C---:B------:R-:W-:Y:S01]  /*8f70*/  FMUL R4, R24.reuse, R4 ;  /* 0x0000000418047220 */ /* 0x040fe20000400000 */
[C---:B------:R-:W-:Y:S01]  /*8f80*/  FMUL R5, R24.reuse, R5 ;  /* 0x0000000518057220 */ /* 0x040fe20000400000 */
[C---:B------:R-:W-:Y:S01]  /*8f90*/  FMUL R6, R24.reuse, R6 ;  /* 0x0000000618067220 */ /* 0x040fe20000400000 */
[C---:B------:R-:W-:Y:S01]  /*8fa0*/  FMUL R7, R24.reuse, R7 ;  /* 0x0000000718077220 */ /* 0x040fe20000400000 */
[C---:B------:R-:W-:Y:S01]  /*8fb0*/  FFMA R4, R27.reuse, R20, R4 ;  /* 0x000000141b047223 */ /* 0x040fe20000000004 */
        /* <DEDUP_REMOVED lines=15> */
[C---:B------:R-:W-:Y:S01]  /*90b0*/  FMUL R12, R24.reuse, R16 ;  /* 0x00000010180c7220 */ /* 0x040fe20000400000 */
[C---:B------:R-:W-:Y:S01]  /*90c0*/  FFMA R0, R27.reuse, R32, R0 ;  /* 0x000000201b007223 */ /* 0x040fe20000000000 */
[C---:B------:R-:W-:Y:S01]  /*90d0*/  FMUL R13, R24.reuse, R17 ;  /* 0x00000011180d7220 */ /* 0x040fe20000400000 */
[----:B------:R-:W-:Y:S01]  /*90e0*/  FFMA R2, R27, R33, R2 ;  /* 0x000000211b027223 */ /* 0x000fe20000000002 */
[----:B------:R-:W-:Y:S01]  /*90f0*/  F2FP.BF16.F32.PACK_AB R4, R5, R4 ;  /* 0x000000040504723e */ /* 0x000fe200000010ff */
[C---:B------:R-:W-:Y:S01]  /*9100*/  FMUL R14, R24.reuse, R18 ;  /* 0x00000012180e7220 */ /* 0x040fe20000400000 */
[----:B------:R-:W-:Y:S01]  /*9110*/  FFMA R3, R27, R34, R3 ;  /* 0x000000221b037223 */ /* 0x000fe20000000003 */
[----:B------:R-:W-:Y:S01]  /*9120*/  LOP3.LUT R39, R39, 0xffff0000, RZ, 0xc0, !PT ;  /* 0xffff000027277812 */ /* 0x000fe200078ec0ff */
[----:B------:R-:W-:Y:S01]  /*9130*/  FFMA R15, R27, R35, R15 ;  /* 0x000000231b0f7223 */ /* 0x000fe2000000000f */
[----:B------:R-:W-:Y:S01]  /*9140*/  F2FP.BF16.F32.PACK_AB R5, R7, R6 ;  /* 0x000000060705723e */ /* 0x000fe200000010ff */
[----:B------:R-:W-:Y:S01]  /*9150*/  FMUL R19, R24, R19 ;  /* 0x0000001318137220 */ /* 0x000fe20000400000 */
[----:B------:R-:W-:Y:S01]  /*9160*/  F2FP.BF16.F32.PACK_AB R6, R9, R8 ;  /* 0x000000080906723e */ /* 0x000fe200000010ff */
        /* <DEDUP_REMOVED lines=34> */
.L_x_145:
[----:B------:R-:W-:Y:S05]  /*9390*/  BSYNC.RECONVERGENT B0 ;  /* 0x0000000000007941 */ /* 0x000fea0003800200 */
.L_x_144:
[----:B------:R-:W-:Y:S01]  /*93a0*/  BAR.SYNC.DEFER_BLOCKING 0x1, 0x80 ;  /* 0x0042000000007b1d */ /* 0x000fe20000010000 */
[----:B------:R-:W-:Y:S01]  /*93b0*/  UISETP.NE.AND UP0, UPT, UR49, -0x4, UPT ;  /* 0xfffffffc3100788c */ /* 0x000fe2000bf05270 */
[----:B------:R-:W-:Y:S08]  /*93c0*/  IADD3 R22, PT, PT, R22, 0x1, RZ ;  /* 0x0000000116167810 */ /* 0x000ff00007ffe0ff */
[----:B------:R-:W-:Y:S05]  /*93d0*/  BRA.U !UP0, `(.L_x_146) ;  /* 0x0000000108247547 */ /* 0x000fea000b800000 */
[----:B------:R-:W-:Y:S01]  /*93e0*/  ISETP.NE.AND P0, PT, R65, RZ, PT ;  /* 0x000000ff4100720c */ /* 0x000fe20003f05270 */
[----:B------:R-:W-:Y:S01]  /*93f0*/  IMAD.U32 R0, RZ, RZ, UR47 ;  /* 0x0000002fff007e24 */ /* 0x000fe2000f8e00ff */
[----:B------:R-:W-:Y:S04]  /*9400*/  UIADD3 UR4, UPT, UPT, UR47, 0x1, URZ ;  /* 0x000000012f047890 */ /* 0x000fe8000fffe0ff */
[----:B------:R-:W-:Y:S04]  /*9410*/  UISETP.NE.AND UP0, UPT, UR4, 0x4, UPT ;  /* 0x000000040400788c */ /* 0x000fe8000bf05270 */
[----:B------:R-:W-:Y:S03]  /*9420*/  USEL UR47, UR4, URZ, UP0 ;  /* 0x000000ff042f7287 */ /* 0x000fe60008000000 */
[----:B------:R-:W-:Y:S05]  /*9430*/  @P0 LEA R0, R0, UR44, 0x3 ;  /* 0x0000002c00000c11 */ /* 0x000fea000f8e18ff */
[----:B------:R-:W-:Y:S05]  /*9440*/  @P0 VIADD R0, R0, 0xf0 ;  /* 0x000000f000000836 */ /* 0x000fea0000000000 */
[----:B------:R-:W-:Y:S04]  /*9450*/  @P0 PRMT R0, R70, 0x654, R0 ;  /* 0x0000065446000816 */ /* 0x000fe80000000000 */
[----:B------:R2:W-:Y:S03]  /*9460*/  @P0 SYNCS.ARRIVE.TRANS64.RED.A1T0 RZ, [R0+URZ], RZ ;  /* 0x000000ff00ff09a7 */ /* 0x0005e600081004ff */
.L_x_146:
[----:B------:R-:W-:Y:S01]  /*9470*/  R2UR UR5, R47 ;  /* 0x000000002f0572ca */ /* 0x000fe200000e0000 */
[----:B------:R-:W-:Y:S01]  /*9480*/  UISETP.NE.AND UP0, UPT, UR58, URZ, UPT ;  /* 0x000000ff3a00728c */ /* 0x000fe2000bf05270 */
[----:B------:R-:W-:Y:S01]  /*9490*/  R2UR UR4, R48 ;  /* 0x00000000300472ca */ /* 0x000fe200000e0000 */
[----:B------:R-:W-:Y:S01]  /*94a0*/  UIADD3 UR49, UPT, UPT, UR49, 0x4, URZ ;  /* 0x0000000431317890 */ /* 0x000fe2000fffe0ff */
[C---:B------:R-:W-:Y:S01]  /*94b0*/  ISETP.NE.AND P0, PT, R22.reuse, 0x2, PT ;  /* 0x000000021600780c */ /* 0x040fe20003f05270 */
[----:B------:R-:W-:Y:S01]  /*94c0*/  UMOV UR48, UR59 ;  /* 0x0000003b00307c82 */ /* 0x000fe20008000000 */
[----:B------:R-:W-:Y:S02]  /*94d0*/  LOP3.LUT R51, R51, 0x1, RZ, 0x3c, !PT ;  /* 0x0000000133337812 */ /* 0x000fe400078e3cff */
[----:B--2---:R-:W-:Y:S02]  /*94e0*/  SEL R0, RZ, 0x1, P0 ;  /* 0x00000001ff007807 */ /* 0x004fe40000000000 */
[----:B------:R-:W-:Y:S02]  /*94f0*/  SEL R22, R22, RZ, P0 ;  /* 0x000000ff16167207 */ /* 0x000fe40000000000 */
[----:B------:R-:W-:Y:S01]  /*9500*/  LOP3.LUT R52, R52, R0, RZ, 0x3c, !PT ;  /* 0x0000000034347212 */ /* 0x000fe200078e3cff */
[----:B------:R-:W-:Y:S02]  /*9510*/  UIADD3 UR20, UPT, UPT, UR36, UR5, URZ ;  /* 0x0000000524147290 */ /* 0x000fe4000fffe0ff */
[----:B------:R-:W-:Y:S01]  /*9520*/  UIADD3 UR45, UPT, UPT, UR37, UR4, URZ ;  /* 0x00000004252d7290 */ /* 0x000fe2000fffe0ff */
[----:B------:R-:W-:Y:S11]  /*9530*/  BRA.U UP0, `(.L_x_147) ;  /* 0xffffffcd00187547 */ /* 0x000ff6000b83ffff */
[----:B------:R-:W-:-:S13]  /*9540*/  R2UR UR4, R49 ;  /* 0x00000000310472ca */ /* 0x000fda00000e0000 */
[----:B------:R-:W-:-:S09]  /*9550*/  UISETP.NE.AND UP0, UPT, UR4, URZ, UPT ;  /* 0x000000ff0400728c */ /* 0x000fd2000bf05270 */
[----:B------:R-:W-:Y:S05]  /*9560*/  BRA.U !UP0, `(.L_x_148) ;  /* 0x0000000108487547 */ /* 0x000fea000b800000 */
[----:B------:R-:W2:Y:S02]  /*9570*/  LDCU.64 UR4, c[0x0][0x890] ;  /* 0x00011200ff0477ac */ /* 0x000ea40008000a00 */
[----:B--2---:R-:W-:-:S04]  /*9580*/  UISETP.NE.U32.AND UP0, UPT, UR4, URZ, UPT ;  /* 0x000000ff0400728c */ /* 0x004fc8000bf05070 */
[----:B------:R-:W-:-:S09]  /*9590*/  UISETP.NE.AND.EX UP0, UPT, UR5, URZ, UPT, UP0 ;  /* 0x000000ff0500728c */ /* 0x000fd2000bf05300 */
[----:B------:R-:W-:Y:S05]  /*95a0*/  BRA.U UP0, `(.L_x_149) ;  /* 0x00000001000c7547 */ /* 0x000fea000b800000 */
[----:B------:R-:W-:-:S13]  /*95b0*/  FSETP.NEU.AND P0, PT, R27, RZ, PT ;  /* 0x000000ff1b00720b */ /* 0x000fda0003f0d000 */
[----:B------:R-:W-:Y:S05]  /*95c0*/  @!P0 EXIT ;  /* 0x000000000000894d */ /* 0x000fea0003800000 */
[----:B------:R-:W-:Y:S05]  /*95d0*/  BRA `(.L_x_148) ;  /* 0x00000000002c7947 */ /* 0x000fea0003800000 */
.L_x_149:
[----:B------:R-:W-:Y:S01]  /*95e0*/  ISETP.NE.AND P0, PT, R64, RZ, PT ;  /* 0x000000ff4000720c */ /* 0x000fe20003f05270 */
[----:B------:R-:W-:-:S12]  /*95f0*/  BSSY.RECONVERGENT B0, `(.L_x_148) ;  /* 0x0000009000007945 */ /* 0x000fd80003800200 */
[----:B------:R-:W-:Y:S05]  /*9600*/  @P0 BRA `(.L_x_150) ;  /* 0x0000000000140947 */ /* 0x000fea0003800000 */
[----:B------:R-:W2:Y:S02]  /*9610*/  LDCU.64 UR4, c[0x0][0x888] ;  /* 0x00011100ff0477ac */ /* 0x000ea40008000a00 */
[----:B--2---:R-:W-:-:S04]  /*9620*/  ISETP.NE.U32.AND P0, PT, RZ, UR4, PT ;  /* 0x00000004ff007c0c */ /* 0x004fc8000bf05070 */
[----:B------:R-:W-:-:S13]  /*9630*/  ISETP.NE.AND.EX P0, PT, RZ, UR5, PT, P0 ;  /* 0x00000005ff007c0c */ /* 0x000fda000bf05300 */
[----:B------:R-:W-:Y:S05]  /*9640*/  @!P0 EXIT ;  /* 0x000000000000894d */ /* 0x000fea0003800000 */
[----:B------:R-:W-:Y:S05]  /*9650*/  BRA `(.L_x_151) ;  /* 0x0000000000087947 */ /* 0x000fea0003800000 */
.L_x_150:
[----:B------:R-:W-:-:S13]  /*9660*/  FSETP.NEU.AND P0, PT, R27, RZ, PT ;  /* 0x000000ff1b00720b */ /* 0x000fda0003f0d000 */
[----:B------:R-:W-:Y:S05]  /*9670*/  @!P0 EXIT ;  /* 0x000000000000894d */ /* 0x000fea0003800000 */
.L_x_151:
[----:B------:R-:W-:Y:S05]  /*9680*/  BSYNC.RECONVERGENT B0 ;  /* 0x0000000000007941 */ /* 0x000fea0003800200 */
.L_x_148:
[----:B------:R-:W2:Y:S01]  /*9690*/  S2UR UR5, SR_CgaCtaId ;  /* 0x00000000000579c3 */ /* 0x000ea20000008800 */
[----:B------:R-:W-:Y:S01]  /*96a0*/  ULEA UR4, UR47, UR44, 0x3 ;  /* 0x0000002c2f047291 */ /* 0x000fe2000f8e18ff */
[----:B------:R-:W-:-:S04]  /*96b0*/  DEPBAR.LE SB0, 0x0 ;  /* 0x000080000000791a */ /* 0x000fc80000000000 */
[----:B------:R-:W-:-:S04]  /*96c0*/  UIADD3 UR4, UPT, UPT, UR4, 0xf0, URZ ;  /* 0x000000f004047890 */ /* 0x000fc8000fffe0ff */
[----:B--2---:R-:W-:-:S09]  /*96d0*/  UPRMT UR4, UR5, 0x654, UR4 ;  /* 0x0000065405047896 */ /* 0x004fd20008000004 */
[----:B------:R-:W-:Y:S01]  /*96e0*/  SYNCS.ARRIVE.TRANS64.RED.A1T0 RZ, [UR4], RZ ;  /* 0x000000ffffff79a7 */ /* 0x000fe20008100404 */
[----:B------:R-:W-:Y:S05]  /*96f0*/  EXIT ;  /* 0x000000000000794d */ /* 0x000fea0003800000 */
.L_x_25:
[----:B------:R-:W-:Y:S07]  /*9700*/  MOV R0, UR9 ;  /* 0x0000000900007c02 */ /* 0x000fee0008000f00 */
.L_x_152:
[----:B-1----:R1:W2:Y:S02]  /*9710*/  SYNCS.PHASECHK.TRANS64.TRYWAIT P0, [R0+URZ+0x68], R4 ;  /* 0x00006804000075a7 */ /* 0x0022a400080011ff */
[----:B--2---:R-:W-:Y:S05]  /*9720*/  @!P0 NANOSLEEP.SYNCS 0x989680 ;  /* 0x009896800000895d */ /* 0x004fea0003900000 */
[----:B------:R-:W2:Y:S02]  /*9730*/  @!P0 SYNCS.PHASECHK.TRANS64 P0, [R0+URZ+0x68], R4 ;  /* 0x00006804000085a7 */ /* 0x000ea400080010ff */
[----:B--2---:R-:W-:Y:S05]  /*9740*/  @!P0 BRA `(.L_x_152) ;  /* 0xfffffffc00f08947 */ /* 0x004fea000383ffff */
[----:B------:R-:W-:Y:S05]  /*9750*/  BRA `(.L_x_24) ;  /* 0xffffff8400347947 */ /* 0x000fea000383ffff */
.L_x_32:
[----:B------:R-:W-:Y:S07]  /*9760*/  MOV R0, UR9 ;  /* 0x0000000900007c02 */ /* 0x000fee0008000f00 */
.L_x_153:
[----:B-1----:R1:W2:Y:S02]  /*9770*/  SYNCS.PHASECHK.TRANS64.TRYWAIT P0, [R0+URZ+0x68], R4 ;  /* 0x00006804000075a7 */ /* 0x0022a400080011ff */
[----:B--2---:R-:W-:Y:S05]  /*9780*/  @!P0 NANOSLEEP.SYNCS 0x989680 ;  /* 0x009896800000895d */ /* 0x004fea0003900000 */
[----:B------:R-:W2:Y:S02]  /*9790*/  @!P0 SYNCS.PHASECHK.TRANS64 P0, [R0+URZ+0x68], R4 ;  /* 0x00006804000085a7 */ /* 0x000ea400080010ff */
[----:B--2---:R-:W-:Y:S05]  /*97a0*/  @!P0 BRA `(.L_x_153) ;  /* 0xfffffffc00f08947 */ /* 0x004fea000383ffff */
[----:B------:R-:W-:Y:S05]  /*97b0*/  BRA `(.L_x_31) ;  /* 0xffffff88008c7947 */ /* 0x000fea000383ffff */
.L_x_37:
[----:B------:R-:W-:-:S07]  /*97c0*/  MOV R0, UR31 ;  /* 0x0000001f00007c02 */ /* 0x000fce0008000f00 */
.L_x_154:
[----:B-1----:R1:W2:Y:S02]  /*97d0*/  SYNCS.PHASECHK.TRANS64.TRYWAIT P0, [R0+URZ+0x120], R3 ;  /* 0x00012003000075a7 */ /* 0x0022a400080011ff */
[----:B--2---:R-:W-:Y:S05]  /*97e0*/  @!P0 NANOSLEEP.SYNCS 0x989680 ;  /* 0x009896800000895d */ /* 0x004fea0003900000 */
[----:B------:R-:W2:Y:S02]  /*97f0*/  @!P0 SYNCS.PHASECHK.TRANS64 P0, [R0+URZ+0x120], R3 ;  /* 0x00012003000085a7 */ /* 0x000ea400080010ff */
[----:B--2---:R-:W-:Y:S05]  /*9800*/  @!P0 BRA `(.L_x_154) ;  /* 0xfffffffc00f08947 */ /* 0x004fea000383ffff */
[----:B------:R-:W-:Y:S05]  /*9810*/  BRA `(.L_x_155) ;  /* 0xffffff8c00547947 */ /* 0x000fea000383ffff */
.L_x_41:
[----:B------:R-:W-:-:S07]  /*9820*/  MOV R0, UR4 ;  /* 0x0000000400007c02 */ /* 0x000fce0008000f00 */
.L_x_156:
[----:B-1----:R1:W2:Y:S02]  /*9830*/  SYNCS.PHASECHK.TRANS64.TRYWAIT P0, [R0+URZ], R2 ;  /* 0x00000002000075a7 */ /* 0x0022a400080011ff */
[----:B--2---:R-:W-:Y:S05]  /*9840*/  @!P0 NANOSLEEP.SYNCS 0x989680 ;  /* 0x009896800000895d */ /* 0x004fea0003900000 */
[----:B------:R-:W2:Y:S02]  /*9850*/  @!P0 SYNCS.PHASECHK.TRANS64 P0, [R0+URZ], R2 ;  /* 0x00000002000085a7 */ /* 0x000ea400080010ff */
[----:B--2---:R-:W-:Y:S05]  /*9860*/  @!P0 BRA `(.L_x_156) ;  /* 0xfffffffc00f08947 */ /* 0x004fea000383ffff */
[----:B------:R-:W-:Y:S05]  /*9870*/  BRA `(.L_x_157) ;  /* 0xffffff9000ec7947 */ /* 0x000fea000383ffff */
.L_x_42:
[----:B------:R-:W-:-:S07]  /*9880*/  MOV R0, UR5 ;  /* 0x0000000500007c02 */ /* 0x000fce0008000f00 */
.L_x_158:
[----:B-1----:R1:W2:Y:S02]  /*9890*/  SYNCS.PHASECHK.TRANS64.TRYWAIT P0, [R0+URZ], R2 ;  /* 0x00000002000075a7 */ /* 0x0022a400080011ff */
[----:B--2---:R-:W-:Y:S05]  /*98a0*/  @!P0 NANOSLEEP.SYNCS 0x989680 ;  /* 0x009896800000895d */ /* 0x004fea0003900000 */
[----:B------:R-:W2:Y:S02]  /*98b0*/  @!P0 SYNCS.PHASECHK.TRANS64 P0, [R0+URZ], R2 ;  /* 0x00000002000085a7 */ /* 0x000ea400080010ff */
[----:B--2---:R-:W-:Y:S05]  /*98c0*/  @!P0 BRA `(.L_x_158) ;  /* 0xfffffffc00f08947 */ /* 0x004fea000383ffff */
[----:B------:R-:W-:Y:S05]  /*98d0*/  BRA `(.L_x_159) ;  /* 0xffffff9000fc7947 */ /* 0x000fea000383ffff */
.L_x_43:
[----:B------:R-:W-:-:S07]  /*98e0*/  MOV R0, UR5 ;  /* 0x0000000500007c02 */ /* 0x000fce0008000f00 */
.L_x_160:
[----:B-1----:R1:W2:Y:S02]  /*98f0*/  SYNCS.PHASECHK.TRANS64.TRYWAIT P0, [R0+URZ], R2 ;  /* 0x00000002000075a7 */ /* 0x0022a400080011ff */
[----:B--2---:R-:W-:Y:S05]  /*9900*/  @!P0 NANOSLEEP.SYNCS 0x989680 ;  /* 0x009896800000895d */ /* 0x004fea0003900000 */
[----:B------:R-:W2:Y:S02]  /*9910*/  @!P0 SYNCS.PHASECHK.TRANS64 P0, [R0+URZ], R2 ;  /* 0x00000002000085a7 */ /* 0x000ea400080010ff */
[----:B--2---:R-:W-:Y:S05]  /*9920*/  @!P0 BRA `(.L_x_160) ;  /* 0xfffffffc00f08947 */ /* 0x004fea000383ffff */
[----:B------:R-:W-:Y:S05]  /*9930*/  BRA `(.L_x_161) ;  /* 0xffffff94000c7947 */ /* 0x000fea000383ffff */
.L_x_44:
[----:B------:R-:W-:-:S07]  /*9940*/  MOV R0, UR5 ;  /* 0x0000000500007c02 */ /* 0x000fce0008000f00 */
.L_x_162:
[----:B-1----:R1:W2:Y:S02]  /*9950*/  SYNCS.PHASECHK.TRANS64.TRYWAIT P0, [R0+URZ], R2 ;  /* 0x00000002000075a7 */ /* 0x0022a400080011ff */
[----:B--2---:R-:W-:Y:S05]  /*9960*/  @!P0 NANOSLEEP.SYNCS 0x989680 ;  /* 0x009896800000895d */ /* 0x004fea0003900000 */
[----:B------:R-:W2:Y:S02]  /*9970*/  @!P0 SYNCS.PHASECHK.TRANS64 P0, [R0+URZ], R2 ;  /* 0x00000002000085a7 */ /* 0x000ea400080010ff */
[----:B--2---:R-:W-:Y:S05]  /*9980*/  @!P0 BRA `(.L_x_162) ;  /* 0xfffffffc00f08947 */ /* 0x004fea000383ffff */
[----:B------:R-:W-:Y:S05]  /*9990*/  BRA `(.L_x_163) ;  /* 0xffffff94001c7947 */ /* 0x000fea000383ffff */
.L_x_45:
[----:B------:R-:W-:-:S07]  /*99a0*/  MOV R0, UR5 ;  /* 0x0000000500007c02 */ /* 0x000fce0008000f00 */
.L_x_164:
[----:B-1----:R1:W2:Y:S02]  /*99b0*/  SYNCS.PHASECHK.TRANS64.TRYWAIT P0, [R0+URZ], R2 ;  /* 0x00000002000075a7 */ /* 0x0022a400080011ff */
[----:B--2---:R-:W-:Y:S05]  /*99c0*/  @!P0 NANOSLEEP.SYNCS 0x989680 ;  /* 0x009896800000895d */ /* 0x004fea0003900000 */
[----:B------:R-:W2:Y:S02]  /*99d0*/  @!P0 SYNCS.PHASECHK.TRANS64 P0, [R0+URZ], R2 ;  /* 0x00000002000085a7 */ /* 0x000ea400080010ff */
[----:B--2---:R-:W-:Y:S05]  /*99e0*/  @!P0 BRA `(.L_x_164) ;  /* 0xfffffffc00f08947 */ /* 0x004fea000383ffff */
[----:B------:R-:W-:Y:S05]  /*99f0*/  BRA `(.L_x_165) ;  /* 0xffffff94002c7947 */ /* 0x000fea000383ffff */
.L_x_46:
[----:B------:R-:W-:-:S07]  /*9a00*/  MOV R0, UR5 ;  /* 0x0000000500007c02 */ /* 0x000fce0008000f00 */
.L_x_166:
[----:B-1----:R1:W2:Y:S02]  /*9a10*/  SYNCS.PHASECHK.TRANS64.TRYWAIT P0, [R0+URZ], R2 ;  /* 0x00000002000075a7 */ /* 0x0022a400080011ff */
[----:B--2---:R-:W-:Y:S05]  /*9a20*/  @!P0 NANOSLEEP.SYNCS 0x989680 ;  /* 0x009896800000895d */ /* 0x004fea0003900000 */
[----:B------:R-:W2:Y:S02]  /*9a30*/  @!P0 SYNCS.PHASECHK.TRANS64 P0, [R0+URZ], R2 ;  /* 0x00000002000085a7 */ /* 0x000ea400080010ff */
[----:B--2---:R-:W-:Y:S05]  /*9a40*/  @!P0 BRA `(.L_x_166) ;  /* 0xfffffffc00f08947 */ /* 0x004fea000383ffff */
[----:B------:R-:W-:Y:S05]  /*9a50*/  BRA `(.L_x_167) ;  /* 0xffffff94003c7947 */ /* 0x000fea000383ffff */
.L_x_47:
[----:B------:R-:W-:-:S07]  /*9a60*/  MOV R0, UR5 ;  /* 0x0000000500007c02 */ /* 0x000fce0008000f00 */
.L_x_168:
[----:B-1----:R1:W2:Y:S02]  /*9a70*/  SYNCS.PHASECHK.TRANS64.TRYWAIT P0, [R0+URZ], R2 ;  /* 0x00000002000075a7 */ /* 0x0022a400080011ff */
[----:B--2---:R-:W-:Y:S05]  /*9a80*/  @!P0 NANOSLEEP.SYNCS 0x989680 ;  /* 0x009896800000895d */ /* 0x004fea0003900000 */
[----:B------:R-:W2:Y:S02]  /*9a90*/  @!P0 SYNCS.PHASECHK.TRANS64 P0, [R0+URZ], R2 ;  /* 0x00000002000085a7 */ /* 0x000ea400080010ff */
[----:B--2---:R-:W-:Y:S05]  /*9aa0*/  @!P0 BRA `(.L_x_168) ;  /* 0xfffffffc00f08947 */ /* 0x004fea000383ffff */
[----:B------:R-:W-:Y:S05]  /*9ab0*/  BRA `(.L_x_169) ;  /* 0xffffff94004c7947 */ /* 0x000fea000383ffff */
.L_x_48:
[----:B------:R-:W-:-:S07]  /*9ac0*/  MOV R0, UR5 ;  /* 0x0000000500007c02 */ /* 0x000fce0008000f00 */
.L_x_170:
[----:B-1----:R1:W2:Y:S02]  /*9ad0*/  SYNCS.PHASECHK.TRANS64.TRYWAIT P0, [R0+URZ], R2 ;  /* 0x00000002000075a7 */ /* 0x0022a400080011ff */
[----:B--2---:R-:W-:Y:S05]  /*9ae0*/  @!P0 NANOSLEEP.SYNCS 0x989680 ;  /* 0x009896800000895d */ /* 0x004fea0003900000 */
[----:B------:R-:W2:Y:S02]  /*9af0*/  @!P0 SYNCS.PHASECHK.TRANS64 P0, [R0+URZ], R2 ;  /* 0x00000002000085a7 */ /* 0x000ea400080010ff */
[----:B--2---:R-:W-:Y:S05]  /*9b00*/  @!P0 BRA `(.L_x_170) ;  /* 0xfffffffc00f08947 */ /* 0x004fea000383ffff */
[----:B------:R-:W-:Y:S05]  /*9b10*/  BRA `(.L_x_171) ;  /* 0xffffff94005c7947 */ /* 0x000fea000383ffff */
.L_x_49:
[----:B------:R-:W-:-:S07]  /*9b20*/  MOV R0, UR5 ;  /* 0x0000000500007c02 */ /* 0x000fce0008000f00 */
.L_x_172:
[----:B-1----:R1:W2:Y:S02]  /*9b30*/  SYNCS.PHASECHK.TRANS64.TRYWAIT P0, [R0+URZ], R2 ;  /* 0x00000002000075a7 */ /* 0x0022a400080011ff */
[----:B--2---:R-:W-:Y:S05]  /*9b40*/  @!P0 NANOSLEEP.SYNCS 0x989680 ;  /* 0x009896800000895d */ /* 0x004fea0003900000 */
[----:B------:R-:W2:Y:S02]  /*9b50*/  @!P0 SYNCS.PHASECHK.TRANS64 P0, [R0+URZ], R2 ;  /* 0x00000002000085a7 */ /* 0x000ea400080010ff */
[----:B--2---:R-:W-:Y:S05]  /*9b60*/  @!P0 BRA `(.L_x_172) ;  /* 0xfffffffc00f08947 */ /* 0x004fea000383ffff */
[----:B------:R-:W-:Y:S05]  /*9b70*/  BRA `(.L_x_173) ;  /* 0xffffff94006c7947 */ /* 0x000fea000383ffff */
.L_x_50:
[----:B------:R-:W-:-:S07]  /*9b80*/  MOV R0, UR5 ;  /* 0x0000000500007c02 */ /* 0x000fce0008000f00 */
.L_x_174:
[----:B-1----:R1:W2:Y:S02]  /*9b90*/  SYNCS.PHASECHK.TRANS64.TRYWAIT P0, [R0+URZ], R2 ;  /* 0x00000002000075a7 */ /* 0x0022a400080011ff */
[----:B--2---:R-:W-:Y:S05]  /*9ba0*/  @!P0 NANOSLEEP.SYNCS 0x989680 ;  /* 0x009896800000895d */ /* 0x004fea0003900000 */
[----:B------:R-:W2:Y:S02]  /*9bb0*/  @!P0 SYNCS.PHASECHK.TRANS64 P0, [R0+URZ], R2 ;  /* 0x00000002000085a7 */ /* 0x000ea400080010ff */
[----:B--2---:R-:W-:Y:S05]  /*9bc0*/  @!P0 BRA `(.L_x_174) ;  /* 0xfffffffc00f08947 */ /* 0x004fea000383ffff */
[----:B------:R-:W-:Y:S05]  /*9bd0*/  BRA `(.L_x_175) ;  /* 0xffffff94007c7947 */ /* 0x000fea000383ffff */
.L_x_51:
[----:B------:R-:W-:-:S07]  /*9be0*/  MOV R0, UR5 ;  /* 0x0000000500007c02 */ /* 0x000fce0008000f00 */
.L_x_176:
[----:B-1----:R1:W2:Y:S02]  /*9bf0*/  SYNCS.PHASECHK.TRANS64.TRYWAIT P0, [R0+URZ], R2 ;  /* 0x00000002000075a7 */ /* 0x0022a400080011ff */
[----:B--2---:R-:W-:Y:S05]  /*9c00*/  @!P0 NANOSLEEP.SYNCS 0x989680 ;  /* 0x009896800000895d */ /* 0x004fea0003900000 */
[----:B------:R-:W2:Y:S02]  /*9c10*/  @!P0 SYNCS.PHASECHK.TRANS64 P0, [R0+URZ], R2 ;  /* 0x00000002000085a7 */ /* 0x000ea400080010ff */
[----:B--2---:R-:W-:Y:S05]  /*9c20*/  @!P0 BRA `(.L_x_176) ;  /* 0xfffffffc00f08947 */ /* 0x004fea000383ffff */
[----:B------:R-:W-:Y:S05]  /*9c30*/  BRA `(.L_x_177) ;  /* 0xffffff94008c7947 */ /* 0x000fea000383ffff */
.L_x_52:
[----:B------:R-:W-:-:S07]  /*9c40*/  MOV R0, UR5 ;  /* 0x0000000500007c02 */ /* 0x000fce0008000f00 */
.L_x_178:
[----:B-1----:R1:W2:Y:S02]  /*9c50*/  SYNCS.PHASECHK.TRANS64.TRYWAIT P0, [R0+URZ], R2 ;  /* 0x00000002000075a7 */ /* 0x0022a400080011ff */
[----:B--2---:R-:W-:Y:S05]  /*9c60*/  @!P0 NANOSLEEP.SYNCS 0x989680 ;  /* 0x009896800000895d */ /* 0x004fea0003900000 */
[----:B------:R-:W2:Y:S02]  /*9c70*/  @!P0 SYNCS.PHASECHK.TRANS64 P0, [R0+URZ], R2 ;  /* 0x00000002000085a7 */ /* 0x000ea400080010ff */
[----:B--2---:R-:W-:Y:S05]  /*9c80*/  @!P0 BRA `(.L_x_178) ;  /* 0xfffffffc00f08947 */ /* 0x004fea000383ffff */
[----:B------:R-:W-:Y:S05]  /*9c90*/  BRA `(.L_x_179) ;  /* 0xffffff94009c7947 */ /* 0x000fea000383ffff */
.L_x_55:
[----:B------:R-:W-:-:S07]  /*9ca0*/  MOV R4, UR4 ;  /* 0x0000000400047c02 */ /* 0x000fce0008000f00 */
.L_x_180:
[----:B--2---:R2:W3:Y:S02]  /*9cb0*/  SYNCS.PHASECHK.TRANS64.TRYWAIT P1, [R4+URZ+0x128], R6 ;  /* 0x00012806040075a7 */ /* 0x0044e400080211ff */
[----:B---3--:R-:W-:Y:S05]  /*9cc0*/  @!P1 NANOSLEEP.SYNCS 0x989680 ;  /* 0x009896800000995d */ /* 0x008fea0003900000 */
[----:B------:R-:W3:Y:S02]  /*9cd0*/  @!P1 SYNCS.PHASECHK.TRANS64 P1, [R4+URZ+0x128], R6 ;  /* 0x00012806040095a7 */ /* 0x000ee400080210ff */
[----:B---3--:R-:W-:Y:S05]  /*9ce0*/  @!P1 BRA `(.L_x_180) ;  /* 0xfffffffc00f09947 */ /* 0x008fea000383ffff */
[----:B------:R-:W-:Y:S05]  /*9cf0*/  BRA `(.L_x_181) ;  /* 0xffffff98000c7947 */ /* 0x000fea000383ffff */
.L_x_56:
[----:B--2---:R-:W-:-:S07]  /*9d00*/  MOV R4, UR4 ;  /* 0x0000000400047c02 */ /* 0x004fce0008000f00 */
.L_x_182:
[----:B--2---:R2:W3:Y:S02]  /*9d10*/  SYNCS.PHASECHK.TRANS64.TRYWAIT P1, [R4+URZ+0x120], R5 ;  /* 0x00012005040075a7 */ /* 0x0044e400080211ff */
[----:B---3--:R-:W-:Y:S05]  /*9d20*/  @!P1 NANOSLEEP.SYNCS 0x989680 ;  /* 0x009896800000995d */ /* 0x008fea0003900000 */
[----:B------:R-:W3:Y:S02]  /*9d30*/  @!P1 SYNCS.PHASECHK.TRANS64 P1, [R4+URZ+0x120], R5 ;  /* 0x00012005040095a7 */ /* 0x000ee400080210ff */
[----:B---3--:R-:W-:Y:S05]  /*9d40*/  @!P1 BRA `(.L_x_182) ;  /* 0xfffffffc00f09947 */ /* 0x008fea000383ffff */
[----:B------:R-:W-:Y:S05]  /*9d50*/  BRA `(.L_x_183) ;  /* 0xffffff9800147947 */ /* 0x000fea000383ffff */
.L_x_66:
[----:B--2---:R-:W-:-:S04]  /*9d60*/  MOV R5, UR5 ;  /* 0x0000000500057c02 */ /* 0x004fc80008000f00 */
[----:B------:R2:W3:Y:S03]  /*9d70*/  SYNCS.PHASECHK.TRANS64.TRYWAIT P0, [R5+URZ+0x8], R6 ;  /* 0x00000806050075a7 */ /* 0x0004e600080011ff */
[----:B---3--:R-:W-:Y:S05]  /*9d80*/  @!P0 NANOSLEEP.SYNCS 0x989680 ;  /* 0x009896800000895d */ /* 0x008fea0003900000 */
[----:B------:R-:W3:Y:S02]  /*9d90*/  @!P0 SYNCS.PHASECHK.TRANS64 P0, [R5+URZ+0x8], R6 ;  /* 0x00000806050085a7 */ /* 0x000ee400080010ff */
[----:B---3--:R-:W-:Y:S05]  /*9da0*/  @!P0 BRA `(.L_x_66) ;  /* 0xfffffffc00ec8947 */ /* 0x008fea000383ffff */
[----:B------:R-:W-:Y:S05]  /*9db0*/  BRA `(.L_x_65) ;  /* 0xffffff9800e07947 */ /* 0x000fea000383ffff */
.L_x_68:
[----:B------:R-:W-:Y:S01]  /*9dc0*/  BSSY B0, `(.L_x_184) ;  /* 0x0000006000007945 */ /* 0x000fe20003800000 */
[----:B------:R-:W-:-:S07]  /*9dd0*/  MOV R15, 0xffffffff ;  /* 0xffffffff000f7802 */ /* 0x000fce0000000f00 */
[----:B-12--5:R-:W-:Y:S05]  /*9de0*/  WARPSYNC.COLLECTIVE R15, `(.L_x_185) ;  /* 0x000000000f0c7348 */ /* 0x026fea0003c00000 */
[----:B------:R-:W-:Y:S02]  /*9df0*/  ELECT P6, UR79, PT ;  /* 0x00000000004f782f */ /* 0x000fe400038c0000 */
[----:B------:R-:W-:Y:S01]  /*9e00*/  MOV R14, UR79 ;  /* 0x0000004f000e7c02 */ /* 0x000fe20008000f00 */
[----:B-12--5:R-:W-:Y:S10]  /*9e10*/  ENDCOLLECTIVE ;  /* 0x000000000000791b */ /* 0x026ff40003800000 */
.L_x_185:
[----:B------:R-:W-:Y:S05]  /*9e20*/  BSYNC B0 ;  /* 0x0000000000007941 */ /* 0x000fea0003800000 */
.L_x_184:
[----:B------:R-:W-:Y:S05]  /*9e30*/  BRA `(.L_x_186) ;  /* 0xffffff9c00107947 */ /* 0x000fea000383ffff */
.L_x_70:
[----:B--2---:R-:W-:-:S04]  /*9e40*/  MOV R3, UR5 ;  /* 0x0000000500037c02 */ /* 0x004fc80008000f00 */
[----:B------:R2:W3:Y:S03]  /*9e50*/  SYNCS.PHASECHK.TRANS64.TRYWAIT P0, [R3+URZ+0x8], R4 ;  /* 0x00000804030075a7 */ /* 0x0004e600080011ff */
[----:B---3--:R-:W-:Y:S05]  /*9e60*/  @!P0 NANOSLEEP.SYNCS 0x989680 ;  /* 0x009896800000895d */ /* 0x008fea0003900000 */
[----:B------:R-:W3:Y:S02]  /*9e70*/  @!P0 SYNCS.PHASECHK.TRANS64 P0, [R3+URZ+0x8], R4 ;  /* 0x00000804030085a7 */ /* 0x000ee400080010ff */
[----:B---3--:R-:W-:Y:S05]  /*9e80*/  @!P0 BRA `(.L_x_70) ;  /* 0xfffffffc00ec8947 */ /* 0x008fea000383ffff */
[----:B------:R-:W-:Y:S05]  /*9e90*/  BRA `(.L_x_69) ;  /* 0xffffff9c00147947 */ /* 0x000fea000383ffff */
.L_x_71:
[----:B------:R-:W-:-:S07]  /*9ea0*/  MOV R4, UR20 ;  /* 0x0000001400047c02 */ /* 0x000fce0008000f00 */
.L_x_187:
[----:B-1----:R1:W2:Y:S02]  /*9eb0*/  SYNCS.PHASECHK.TRANS64.TRYWAIT P0, [R4+URZ+0x120], R5 ;  /* 0x00012005040075a7 */ /* 0x0022a400080011ff */
[----:B--2---:R-:W-:Y:S05]  /*9ec0*/  @!P0 NANOSLEEP.SYNCS 0x989680 ;  /* 0x009896800000895d */ /* 0x004fea0003900000 */
[----:B------:R-:W2:Y:S02]  /*9ed0*/  @!P0 SYNCS.PHASECHK.TRANS64 P0, [R4+URZ+0x120], R5 ;  /* 0x00012005040085a7 */ /* 0x000ea400080010ff */
[----:B--2---:R-:W-:Y:S05]  /*9ee0*/  @!P0 BRA `(.L_x_187) ;  /* 0xfffffffc00f08947 */ /* 0x004fea000383ffff */
[----:B------:R-:W-:Y:S05]  /*9ef0*/  BRA `(.L_x_188) ;  /* 0xffffffa000107947 */ /* 0x000fea000383ffff */
.L_x_73:
[----:B------:R-:W-:-:S07]  /*9f00*/  MOV R4, UR25 ;  /* 0x0000001900047c02 */ /* 0x000fce0008000f00 */
.L_x_189:
[----:B-1----:R1:W2:Y:S02]  /*9f10*/  SYNCS.PHASECHK.TRANS64.TRYWAIT P0, [R4+URZ+0x140], R5 ;  /* 0x00014005040075a7 */ /* 0x0022a400080011ff */
[----:B--2---:R-:W-:Y:S05]  /*9f20*/  @!P0 NANOSLEEP.SYNCS 0x989680 ;  /* 0x009896800000895d */ /* 0x004fea0003900000 */
[----:B------:R-:W2:Y:S02]  /*9f30*/  @!P0 SYNCS.PHASECHK.TRANS64 P0, [R4+URZ+0x140], R5 ;  /* 0x00014005040085a7 */ /* 0x000ea400080010ff */
[----:B--2---:R-:W-:Y:S05]  /*9f40*/  @!P0 BRA `(.L_x_189) ;  /* 0xfffffffc00f08947 */ /* 0x004fea000383ffff */
[----:B------:R-:W-:Y:S05]  /*9f50*/  BRA `(.L_x_72) ;  /* 0xffffffa000307947 */ /* 0x000fea000383ffff */
.L_x_77:
[----:B-1----:R-:W-:Y:S07]  /*9f60*/  MOV R4, UR18 ;  /* 0x0000001200047c02 */ /* 0x002fee0008000f00 */
.L_x_190:
[----:B-1----:R1:W2:Y:S02]  /*9f70*/  SYNCS.PHASECHK.TRANS64.TRYWAIT P0, [R4+URZ], R6 ;  /* 0x00000006040075a7 */ /* 0x0022a400080011ff */
[----:B--2---:R-:W-:Y:S05]  /*9f80*/  @!P0 NANOSLEEP.SYNCS 0x989680 ;  /* 0x009896800000895d */ /* 0x004fea0003900000 */
[----:B------:R-:W2:Y:S02]  /*9f90*/  @!P0 SYNCS.PHASECHK.TRANS64 P0, [R4+URZ], R6 ;  /* 0x00000006040085a7 */ /* 0x000ea400080010ff */
[----:B--2---:R-:W-:Y:S05]  /*9fa0*/  @!P0 BRA `(.L_x_190) ;  /* 0xfffffffc00f08947 */ /* 0x004fea000383ffff */
[----:B------:R-:W-:Y:S05]  /*9fb0*/  BRA `(.L_x_76) ;  /* 0xffffffa000547947 */ /* 0x000fea000383ffff */
.L_x_81:
[----:B--2---:R-:W-:-:S07]  /*9fc0*/  MOV R0, UR4 ;  /* 0x0000000400007c02 */ /* 0x004fce0008000f00 */
.L_x_191:
[----:B--2---:R2:W3:Y:S02]  /*9fd0*/  SYNCS.PHASECHK.TRANS64.TRYWAIT P0, [R0+URZ], R2 ;  /* 0x00000002000075a7 */ /* 0x0044e400080011ff */
[----:B---3--:R-:W-:Y:S05]  /*9fe0*/  @!P0 NANOSLEEP.SYNCS 0x989680 ;  /* 0x009896800000895d */ /* 0x008fea0003900000 */
[----:B------:R-:W3:Y:S02]  /*9ff0*/  @!P0 SYNCS.PHASECHK.TRANS64 P0, [R0+URZ], R2 ;  /* 0x00000002000085a7 */ /* 0x000ee400080010ff */
[----:B---3--:R-:W-:Y:S05]  /*a000*/  @!P0 BRA `(.L_x_191) ;  /* 0xfffffffc00f08947 */ /* 0x008fea000383ffff */
[----:B------:R-:W-:Y:S05]  /*a010*/  BRA `(.L_x_192) ;  /* 0xffffffa4005c7947 */ /* 0x000fea000383ffff */
.L_x_84:
[----:B------:R-:W-:-:S07]  /*a020*/  MOV R0, UR20 ;  /* 0x0000001400007c02 */ /* 0x000fce0008000f00 */
.L_x_193:
[----:B--2---:R2:W3:Y:S02]  /*a030*/  SYNCS.PHASECHK.TRANS64.TRYWAIT P1, [R0+URZ+0x150], R2 ;  /* 0x00015002000075a7 */ /* 0x0044e400080211ff */
[----:B---3--:R-:W-:Y:S05]  /*a040*/  @!P1 NANOSLEEP.SYNCS 0x989680 ;  /* 0x009896800000995d */ /* 0x008fea0003900000 */
[----:B------:R-:W3:Y:S02]  /*a050*/  @!P1 SYNCS.PHASECHK.TRANS64 P1, [R0+URZ+0x150], R2 ;  /* 0x00015002000095a7 */ /* 0x000ee400080210ff */
[----:B---3--:R-:W-:Y:S05]  /*a060*/  @!P1 BRA `(.L_x_193) ;  /* 0xfffffffc00f09947 */ /* 0x008fea000383ffff */
[----:B------:R-:W-:Y:S05]  /*a070*/  BRA `(.L_x_194) ;  /* 0xffffffa400a87947 */ /* 0x000fea000383ffff */
.L_x_89:
[----:B------:R-:W-:Y:S07]  /*a080*/  MOV R2, UR31 ;  /* 0x0000001f00027c02 */ /* 0x000fee0008000f00 */
.L_x_195:
[----:B-1----:R1:W2:Y:S02]  /*a090*/  SYNCS.PHASECHK.TRANS64.TRYWAIT P0, [R2+URZ+0x120], R3 ;  /* 0x00012003020075a7 */ /* 0x0022a400080011ff */
[----:B--2---:R-:W-:Y:S05]  /*a0a0*/  @!P0 NANOSLEEP.SYNCS 0x989680 ;  /* 0x009896800000895d */ /* 0x004fea0003900000 */
[----:B------:R-:W2:Y:S02]  /*a0b0*/  @!P0 SYNCS.PHASECHK.TRANS64 P0, [R2+URZ+0x120], R3 ;  /* 0x00012003020085a7 */ /* 0x000ea400080010ff */
[----:B--2---:R-:W-:Y:S05]  /*a0c0*/  @!P0 BRA `(.L_x_195) ;  /* 0xfffffffc00f08947 */ /* 0x004fea000383ffff */
[----:B------:R-:W-:Y:S05]  /*a0d0*/  BRA `(.L_x_196) ;  /* 0xffffffa800fc7947 */ /* 0x000fea000383ffff */
.L_x_92:
[----:B------:R-:W-:Y:S07]  /*a0e0*/  MOV R2, UR31 ;  /* 0x0000001f00027c02 */ /* 0x000fee0008000f00 */
.L_x_197:
[----:B-1----:R1:W2:Y:S02]  /*a0f0*/  SYNCS.PHASECHK.TRANS64.TRYWAIT P2, [R2+URZ+0x118], R3 ;  /* 0x00011803020075a7 */ /* 0x0022a400080411ff */
[----:B--2---:R-:W-:Y:S05]  /*a100*/  @!P2 NANOSLEEP.SYNCS 0x989680 ;  /* 0x009896800000a95d */ /* 0x004fea0003900000 */
[----:B------:R-:W2:Y:S02]  /*a110*/  @!P2 SYNCS.PHASECHK.TRANS64 P2, [R2+URZ+0x118], R3 ;  /* 0x000118030200a5a7 */ /* 0x000ea400080410ff */
[----:B--2---:R-:W-:Y:S05]  /*a120*/  @!P2 BRA `(.L_x_197) ;  /* 0xfffffffc00f0a947 */ /* 0x004fea000383ffff */
[----:B------:R-:W-:Y:S05]  /*a130*/  BRA `(.L_x_91) ;  /* 0xffffffb000607947 */ /* 0x000fea000383ffff */
.L_x_95:
[----:B-1----:R-:W-:Y:S07]  /*a140*/  MOV R2, UR31 ;  /* 0x0000001f00027c02 */ /* 0x002fee0008000f00 */
.L_x_198:
[----:B-1----:R1:W2:Y:S02]  /*a150*/  SYNCS.PHASECHK.TRANS64.TRYWAIT P1, [R2+URZ+0xf0], R8 ;  /* 0x0000f008020075a7 */ /* 0x0022a400080211ff */
[----:B--2---:R-:W-:Y:S05]  /*a160*/  @!P1 NANOSLEEP.SYNCS 0x989680 ;  /* 0x009896800000995d */ /* 0x004fea0003900000 */
[----:B------:R-:W2:Y:S02]  /*a170*/  @!P1 SYNCS.PHASECHK.TRANS64 P1, [R2+URZ+0xf0], R8 ;  /* 0x0000f008020095a7 */ /* 0x000ea400080210ff */
[----:B--2---:R-:W-:Y:S05]  /*a180*/  @!P1 BRA `(.L_x_198) ;  /* 0xfffffffc00f09947 */ /* 0x004fea000383ffff */
[----:B------:R-:W-:Y:S05]  /*a190*/  BRA `(.L_x_199) ;  /* 0xffffffb000f07947 */ /* 0x000fea000383ffff */
.L_x_96:
[----:B------:R-:W-:Y:S07]  /*a1a0*/  MOV R2, UR31 ;  /* 0x0000001f00027c02 */ /* 0x000fee0008000f00 */
.L_x_200:
[----:B-1----:R1:W2:Y:S02]  /*a1b0*/  SYNCS.PHASECHK.TRANS64.TRYWAIT P1, [R2+URZ+0xf8], R8 ;  /* 0x0000f808020075a7 */ /* 0x0022a400080211ff */
[----:B--2---:R-:W-:Y:S05]  /*a1c0*/  @!P1 NANOSLEEP.SYNCS 0x989680 ;  /* 0x009896800000995d */ /* 0x004fea0003900000 */
[----:B------:R-:W2:Y:S02]  /*a1d0*/  @!P1 SYNCS.PHASECHK.TRANS64 P1, [R2+URZ+0xf8], R8 ;  /* 0x0000f808020095a7 */ /* 0x000ea400080210ff */
[----:B--2---:R-:W-:Y:S05]  /*a1e0*/  @!P1 BRA `(.L_x_200) ;  /* 0xfffffffc00f09947 */ /* 0x004fea000383ffff */
[----:B------:R-:W-:Y:S05]  /*a1f0*/  BRA `(.L_x_201) ;  /* 0xffffffb400487947 */ /* 0x000fea000383ffff */
.L_x_97:
[----:B------:R-:W-:Y:S07]  /*a200*/  MOV R2, UR31 ;  /* 0x0000001f00027c02 */ /* 0x000fee0008000f00 */
.L_x_202:
[----:B-1----:R1:W2:Y:S02]  /*a210*/  SYNCS.PHASECHK.TRANS64.TRYWAIT P1, [R2+URZ+0x100], R8 ;  /* 0x00010008020075a7 */ /* 0x0022a400080211ff */
[----:B--2---:R-:W-:Y:S05]  /*a220*/  @!P1 NANOSLEEP.SYNCS 0x989680 ;  /* 0x009896800000995d */ /* 0x004fea0003900000 */
[----:B------:R-:W2:Y:S02]  /*a230*/  @!P1 SYNCS.PHASECHK.TRANS64 P1, [R2+URZ+0x100], R8 ;  /* 0x00010008020095a7 */ /* 0x000ea400080210ff */
[----:B--2---:R-:W-:Y:S05]  /*a240*/  @!P1 BRA `(.L_x_202) ;  /* 0xfffffffc00f09947 */ /* 0x004fea000383ffff */
[----:B------:R-:W-:Y:S05]  /*a250*/  BRA `(.L_x_203) ;  /* 0xffffffb400b07947 */ /* 0x000fea000383ffff */
.L_x_98:
[----:B------:R-:W-:Y:S07]  /*a260*/  MOV R2, UR31 ;  /* 0x0000001f00027c02 */ /* 0x000fee0008000f00 */
.L_x_204:
[----:B-1----:R1:W2:Y:S02]  /*a270*/  SYNCS.PHASECHK.TRANS64.TRYWAIT P0, [R2+URZ+0x108], R8 ;  /* 0x00010808020075a7 */ /* 0x0022a400080011ff */
[----:B--2---:R-:W-:Y:S05]  /*a280*/  @!P0 NANOSLEEP.SYNCS 0x989680 ;  /* 0x009896800000895d */ /* 0x004fea0003900000 */
[----:B------:R-:W2:Y:S02]  /*a290*/  @!P0 SYNCS.PHASECHK.TRANS64 P0, [R2+URZ+0x108], R8 ;  /* 0x00010808020085a7 */ /* 0x000ea400080010ff */
[----:B--2---:R-:W-:Y:S05]  /*a2a0*/  @!P0 BRA `(.L_x_204) ;  /* 0xfffffffc00f08947 */ /* 0x004fea000383ffff */
[----:B------:R-:W-:Y:S05]  /*a2b0*/  BRA `(.L_x_205) ;  /* 0xffffffb800207947 */ /* 0x000fea000383ffff */
.L_x_100:
[----:B--2---:R-:W-:-:S07]  /*a2c0*/  MOV R0, UR31 ;  /* 0x0000001f00007c02 */ /* 0x004fce0008000f00 */
.L_x_206:
[----:B-1----:R1:W2:Y:S02]  /*a2d0*/  SYNCS.PHASECHK.TRANS64.TRYWAIT P0, [R0+URZ+0xf0], R2 ;  /* 0x0000f002000075a7 */ /* 0x0022a400080011ff */
[----:B--2---:R-:W-:Y:S05]  /*a2e0*/  @!P0 NANOSLEEP.SYNCS 0x989680 ;  /* 0x009896800000895d */ /* 0x004fea0003900000 */
[----:B------:R-:W2:Y:S02]  /*a2f0*/  @!P0 SYNCS.PHASECHK.TRANS64 P0, [R0+URZ+0xf0], R2 ;  /* 0x0000f002000085a7 */ /* 0x000ea400080010ff */
[----:B--2---:R-:W-:Y:S05]  /*a300*/  @!P0 BRA `(.L_x_206) ;  /* 0xfffffffc00f08947 */ /* 0x004fea000383ffff */
[----:B------:R-:W-:Y:S05]  /*a310*/  BRA `(.L_x_207) ;  /* 0xffffffb800a87947 */ /* 0x000fea000383ffff */
.L_x_101:
[----:B-12---:R-:W-:-:S07]  /*a320*/  MOV R0, UR31 ;  /* 0x0000001f00007c02 */ /* 0x006fce0008000f00 */
.L_x_208:
[----:B-1----:R1:W2:Y:S02]  /*a330*/  SYNCS.PHASECHK.TRANS64.TRYWAIT P0, [R0+URZ+0xf8], R2 ;  /* 0x0000f802000075a7 */ /* 0x0022a400080011ff */
[----:B--2---:R-:W-:Y:S05]  /*a340*/  @!P0 NANOSLEEP.SYNCS 0x989680 ;  /* 0x009896800000895d */ /* 0x004fea0003900000 */
[----:B------:R-:W2:Y:S02]  /*a350*/  @!P0 SYNCS.PHASECHK.TRANS64 P0, [R0+URZ+0xf8], R2 ;  /* 0x0000f802000085a7 */ /* 0x000ea400080010ff */
[----:B--2---:R-:W-:Y:S05]  /*a360*/  @!P0 BRA `(.L_x_208) ;  /* 0xfffffffc00f08947 */ /* 0x004fea000383ffff */
[----:B------:R-:W-:Y:S05]  /*a370*/  BRA `(.L_x_209) ;  /* 0xffffffb800987947 */ /* 0x000fea000383ffff */
.L_x_102:
[----:B-12---:R-:W-:-:S07]  /*a380*/  MOV R0, UR31 ;  /* 0x0000001f00007c02 */ /* 0x006fce0008000f00 */
.L_x_210:
[----:B-1----:R1:W2:Y:S02]  /*a390*/  SYNCS.PHASECHK.TRANS64.TRYWAIT P0, [R0+URZ+0x100], R2 ;  /* 0x00010002000075a7 */ /* 0x0022a400080011ff */
[----:B--2---:R-:W-:Y:S05]  /*a3a0*/  @!P0 NANOSLEEP.SYNCS 0x989680 ;  /* 0x009896800000895d */ /* 0x004fea0003900000 */
[----:B------:R-:W2:Y:S02]  /*a3b0*/  @!P0 SYNCS.PHASECHK.TRANS64 P0, [R0+URZ+0x100], R2 ;  /* 0x00010002000085a7 */ /* 0x000ea400080010ff */
[----:B--2---:R-:W-:Y:S05]  /*a3c0*/  @!P0 BRA `(.L_x_210) ;  /* 0xfffffffc00f08947 */ /* 0x004fea000383ffff */
[----:B------:R-:W-:Y:S05]  /*a3d0*/  BRA `(.L_x_211) ;  /* 0xffffffb800887947 */ /* 0x000fea000383ffff */
.L_x_104:
[----:B------:R-:W-:Y:S07]  /*a3e0*/  MOV R0, UR44 ;  /* 0x0000002c00007c02 */ /* 0x000fee0008000f00 */
.L_x_212:
[----:B-1----:R1:W2:Y:S02]  /*a3f0*/  SYNCS.PHASECHK.TRANS64.TRYWAIT P0, [R0+URZ+0x120], R2 ;  /* 0x00012002000075a7 */ /* 0x0022a400080011ff */
[----:B--2---:R-:W-:Y:S05]  /*a400*/  @!P0 NANOSLEEP.SYNCS 0x989680 ;  /* 0x009896800000895d */ /* 0x004fea0003900000 */
[----:B------:R-:W2:Y:S02]  /*a410*/  @!P0 SYNCS.PHASECHK.TRANS64 P0, [R0+URZ+0x120], R2 ;  /* 0x00012002000085a7 */ /* 0x000ea400080010ff */
[----:B--2---:R-:W-:Y:S05]  /*a420*/  @!P0 BRA `(.L_x_212) ;  /* 0xfffffffc00f08947 */ /* 0x004fea000383ffff */
[----:B------:R-:W-:Y:S05]  /*a430*/  BRA `(.L_x_213) ;  /* 0xffffffbc00647947 */ /* 0x000fea000383ffff */
.L_x_115:
[----:B-1----:R-:W-:Y:S04]  /*a440*/  MOV R2, UR44 ;  /* 0x0000002c00027c02 */ /* 0x002fe80008000f00 */
[----:B------:R1:W3:Y:S03]  /*a450*/  SYNCS.PHASECHK.TRANS64.TRYWAIT P1, [R2+URZ+0xd0], R3 ;  /* 0x0000d003020075a7 */ /* 0x0002e600080211ff */
[----:B---3--:R-:W-:Y:S05]  /*a460*/  @!P1 NANOSLEEP.SYNCS 0x989680 ;  /* 0x009896800000995d */ /* 0x008fea0003900000 */
[----:B------:R-:W3:Y:S02]  /*a470*/  @!P1 SYNCS.PHASECHK.TRANS64 P1, [R2+URZ+0xd0], R3 ;  /* 0x0000d003020095a7 */ /* 0x000ee400080210ff */
[----:B---3--:R-:W-:Y:S05]  /*a480*/  @!P1 BRA `(.L_x_115) ;  /* 0xfffffffc00ec9947 */ /* 0x008fea000383ffff */
[----:B------:R-:W-:Y:S05]  /*a490*/  BRA `(.L_x_114) ;  /* 0xffffffcc00207947 */ /* 0x000fea000383ffff */
.L_x_117:
[----:B-1----:R1:W2:Y:S02]  /*a4a0*/  SYNCS.PHASECHK.TRANS64.TRYWAIT P0, [R63+URZ+0x130], R0 ;  /* 0x000130003f0075a7 */ /* 0x0022a400080011ff */
[----:B--2---:R-:W-:Y:S05]  /*a4b0*/  @!P0 NANOSLEEP.SYNCS 0x989680 ;  /* 0x009896800000895d */ /* 0x004fea0003900000 */
[----:B------:R-:W2:Y:S02]  /*a4c0*/  @!P0 SYNCS.PHASECHK.TRANS64 P0, [R63+URZ+0x130], R0 ;  /* 0x000130003f0085a7 */ /* 0x000ea400080010ff */
[----:B--2---:R-:W-:Y:S05]  /*a4d0*/  @!P0 BRA `(.L_x_117) ;  /* 0xfffffffc00f08947 */ /* 0x004fea000383ffff */
[----:B------:R-:W-:Y:S05]  /*a4e0*/  BRA `(.L_x_116) ;  /* 0xffffffcc00407947 */ /* 0x000fea000383ffff */
.L_x_126:
[----:B--2---:R2:W3:Y:S02]  /*a4f0*/  SYNCS.PHASECHK.TRANS64.TRYWAIT P0, [R4+URZ+0xd0], R0 ;  /* 0x0000d000040075a7 */ /* 0x0044e400080011ff */
[----:B---3--:R-:W-:Y:S05]  /*a500*/  @!P0 NANOSLEEP.SYNCS 0x989680 ;  /* 0x009896800000895d */ /* 0x008fea0003900000 */
[----:B------:R-:W3:Y:S02]  /*a510*/  @!P0 SYNCS.PHASECHK.TRANS64 P0, [R4+URZ+0xd0], R0 ;  /* 0x0000d000040085a7 */ /* 0x000ee400080010ff */
[----:B---3--:R-:W-:Y:S05]  /*a520*/  @!P0 BRA `(.L_x_126) ;  /* 0xfffffffc00f08947 */ /* 0x008fea000383ffff */
[----:B------:R-:W-:Y:S05]  /*a530*/  BRA `(.L_x_125) ;  /* 0xffffffd4005c7947 */ /* 0x000fea000383ffff */
.L_x_134:
[----:B--2---:R2:W3:Y:S02]  /*a540*/  SYNCS.PHASECHK.TRANS64.TRYWAIT P0, [R2+URZ+0xd0], R4 ;  /* 0x0000d004020075a7 */ /* 0x0044e400080011ff */
[----:B---3--:R-:W-:Y:S05]  /*a550*/  @!P0 NANOSLEEP.SYNCS 0x989680 ;  /* 0x009896800000895d */ /* 0x008fea0003900000 */
[----:B------:R-:W3:Y:S02]  /*a560*/  @!P0 SYNCS.PHASECHK.TRANS64 P0, [R2+URZ+0xd0], R4 ;  /* 0x0000d004020085a7 */ /* 0x000ee400080010ff */
[----:B---3--:R-:W-:Y:S05]  /*a570*/  @!P0 BRA `(.L_x_134) ;  /* 0xfffffffc00f08947 */ /* 0x008fea000383ffff */
[----:B------:R-:W-:Y:S05]  /*a580*/  BRA `(.L_x_133) ;  /* 0xffffffdc007c7947 */ /* 0x000fea000383ffff */
.L_x_142:
[----:B--2---:R2:W3:Y:S02]  /*a590*/  SYNCS.PHASECHK.TRANS64.TRYWAIT P0, [R3+URZ+0xd0], R0 ;  /* 0x0000d000030075a7 */ /* 0x0044e400080011ff */
[----:B---3--:R-:W-:Y:S05]  /*a5a0*/  @!P0 NANOSLEEP.SYNCS 0x989680 ;  /* 0x009896800000895d */ /* 0x008fea0003900000 */
[----:B------:R-:W3:Y:S02]  /*a5b0*/  @!P0 SYNCS.PHASECHK.TRANS64 P0, [R3+URZ+0xd0], R0 ;  /* 0x0000d000030085a7 */ /* 0x000ee400080010ff */
[----:B---3--:R-:W-:Y:S05]  /*a5c0*/  @!P0 BRA `(.L_x_142) ;  /* 0xfffffffc00f08947 */ /* 0x008fea000383ffff */
[----:B------:R-:W-:Y:S05]  /*a5d0*/  BRA `(.L_x_141) ;  /* 0xffffffe400987947 */ /* 0x000fea000383ffff */
        .weak           $__internal_0_$__cuda_sm10x_tcgen05_guardrail_trap_col_being_dealloced_not_returned_by_alloc
        .type           $__internal_0_$__cuda_sm10x_tcgen05_guardrail_trap_col_being_dealloced_not_returned_by_alloc,@function
        .size           $__internal_0_$__cuda_sm10x_tcgen05_guardrail_trap_col_being_dealloced_not_returned_by_alloc,($__internal_1_$__cuda_sm10x_tcgen05_guardrail_trap_phase_invalid_during_alloc - $__internal_0_$__cuda_sm10x_tcgen05_guardrail_trap_col_being_dealloced_not_returned_by_alloc)
$__internal_0_$__cuda_sm10x_tcgen05_guardrail_trap_col_being_dealloced_not_returned_by_alloc:
[----:B------:R-:W-:Y:S05]  /*a5e0*/  BPT.TRAP 0x1 ;  /* 0x000000040000795c */ /* 0x000fea0000300000 */
[----:B------:R-:W-:-:S04]  /*a5f0*/  HFMA2 R3, -RZ, RZ, 0, 0 ;  /* 0x00000000ff037431 */ /* 0x000fc800000001ff */
[----:B------:R-:W-:Y:S05]  /*a600*/  RET.REL.NODEC R2 `(_ZN7cutlass13device_kernelINS_4conv6kernel13ConvUniversalINS1_16ConvProblemShapeILNS1_8OperatorE0ELi2EEENS1_10collective14CollectiveConvINS1_47MainloopSm100TmaUmmaWarpSpecializedImplicitGemmILS5_0ELi13ELi2ELi1ELi2EN4cute5tupleIJNSA_1CILi2EEENSC_ILi1EEESE_EEEEENSB_IJNSC_ILi128EEESH_NSB_IJNSC_ILi64EEEEEEEEENS_10bfloat16_tESL_NSA_8TiledMMAINSA_8MMA_AtomIJNSA_26SM100_MMA_F16BF16_2x1SM_SSISL_SL_fLi128ELi128ELNSA_4UMMA5MajorE0ELSQ_0ELNSP_7ScaleInE0ELSR_0EEEEEENSA_6LayoutINSB_IJSE_SE_SE_EEENSB_IJNSC_ILi0EEESW_SW_EEEEENSB_IJNSA_10UnderscoreESZ_SZ_EEEEENS7_6detail27Sm100ImplicitGemmTileTraitsINSA_25SM100_TMA_2SM_LOAD_IM2COLENSA_14ComposedLayoutINSA_7SwizzleILi3ELi4ELi3EEENSA_18smem_ptr_flag_bitsILi16EEENSU_INSB_IJNSC_ILi8EEESI_EEENSB_IJSI_SE_EEEEEEEvEENS13_INSA_18SM100_TMA_2SM_LOADES1E_vEEEENS_8epilogue10collective18CollectiveEpilogueINS1J_23Sm100TmaWarpSpecializedILi4ELi2ELi16ELb1ELb0EEEJNSB_IJSI_SH_SJ_EEENSB_IJNSU_ISI_SE_EENSU_INSB_IJNSC_ILi16EEESD_EEENSB_IJSE_SI_EEEEEEEESL_NSB_IJNSB_IJlllEEESE_SW_EEESL_S1W_NS1J_6fusion15FusionCallbacksIS1N_NS1X_17LinearCombinationISL_fSL_fLNS_15FloatRoundStyleE2EEES1O_S1U_JEEENSA_5SM1004TMEM4LOAD26SM100_TMEM_LOAD_32dp32b16xENSA_20SM90_TMA_LOAD_IM2COLENS15_INS16_ILi1ELi4ELi3EEES19_NSU_INSB_IJS1A_S1Q_EEENSB_IJS1Q_SE_EEEEEEENSA_39AutoVectorizingCopyWithAssumedAlignmentILi128EEENSA_21SM90_TMA_STORE_IM2COLES2C_S2E_S2E_EEEvvEEEEvNT_6ParamsE) ;  /* 0xffffff58027c7950 */ /* 0x000fea0003c3ffff */
        .weak           $__internal_1_$__cuda_sm10x_tcgen05_guardrail_trap_phase_invalid_during_alloc
        .type           $__internal_1_$__cuda_sm10x_tcgen05_guardrail_trap_phase_invalid_during_alloc,@function
        .size           $__internal_1_$__cuda_sm10x_tcgen05_guardrail_trap_phase_invalid_during_alloc,($__internal_2_$__cuda_sm10x_tcgen05_guardrail_trap_unallocated_columns_being_dealloced - $__internal_1_$__cuda_sm10x_tcgen05_guardrail_trap_phase_invalid_during_alloc)
$__internal_1_$__cuda_sm10x_tcgen05_guardrail_trap_phase_invalid_during_alloc:
[----:B------:R-:W-:Y:S05]  /*a610*/  BPT.TRAP 0x1 ;  /* 0x000000040000795c */ /* 0x000fea0000300000 */
[----:B------:R-:W-:-:S04]  /*a620*/  MOV R5, 0x0 ;  /* 0x0000000000057802 */ /* 0x000fc80000000f00 */
[----:B------:R-:W-:Y:S05]  /*a630*/  RET.REL.NODEC R4 `(_ZN7cutlass13device_kernelINS_4conv6kernel13ConvUniversalINS1_16ConvProblemShapeILNS1_8OperatorE0ELi2EEENS1_10collective14CollectiveConvINS1_47MainloopSm100TmaUmmaWarpSpecializedImplicitGemmILS5_0ELi13ELi2ELi1ELi2EN4cute5tupleIJNSA_1CILi2EEENSC_ILi1EEESE_EEEEENSB_IJNSC_ILi128EEESH_NSB_IJNSC_ILi64EEEEEEEEENS_10bfloat16_tESL_NSA_8TiledMMAINSA_8MMA_AtomIJNSA_26SM100_MMA_F16BF16_2x1SM_SSISL_SL_fLi128ELi128ELNSA_4UMMA5MajorE0ELSQ_0ELNSP_7ScaleInE0ELSR_0EEEEEENSA_6LayoutINSB_IJSE_SE_SE_EEENSB_IJNSC_ILi0EEESW_SW_EEEEENSB_IJNSA_10UnderscoreESZ_SZ_EEEEENS7_6detail27Sm100ImplicitGemmTileTraitsINSA_25SM100_TMA_2SM_LOAD_IM2COLENSA_14ComposedLayoutINSA_7SwizzleILi3ELi4ELi3EEENSA_18smem_ptr_flag_bitsILi16EEENSU_INSB_IJNSC_ILi8EEESI_EEENSB_IJSI_SE_EEEEEEEvEENS13_INSA_18SM100_TMA_2SM_LOADES1E_vEEEENS_8epilogue10collective18CollectiveEpilogueINS1J_23Sm100TmaWarpSpecializedILi4ELi2ELi16ELb1ELb0EEEJNSB_IJSI_SH_SJ_EEENSB_IJNSU_ISI_SE_EENSU_INSB_IJNSC_ILi16EEESD_EEENSB_IJSE_SI_EEEEEEEESL_NSB_IJNSB_IJlllEEESE_SW_EEESL_S1W_NS1J_6fusion15FusionCallbacksIS1N_NS1X_17LinearCombinationISL_fSL_fLNS_15FloatRoundStyleE2EEES1O_S1U_JEEENSA_5SM1004TMEM4LOAD26SM100_TMEM_LOAD_32dp32b16xENSA_20SM90_TMA_LOAD_IM2COLENS15_INS16_ILi1ELi4ELi3EEES19_NSU_INSB_IJS1A_S1Q_EEENSB_IJS1Q_SE_EEEEEEENSA_39AutoVectorizingCopyWithAssumedAlignmentILi128EEENSA_21SM90_TMA_STORE_IM2COLES2C_S2E_S2E_EEEvvEEEEvNT_6ParamsE) ;  /* 0xffffff5804707950 */ /* 0x000fea0003c3ffff */
        .weak           $__internal_2_$__cuda_sm10x_tcgen05_guardrail_trap_unallocated_columns_being_dealloced
        .type           $__internal_2_$__cuda_sm10x_tcgen05_guardrail_trap_unallocated_columns_being_dealloced,@function
        .size           $__internal_2_$__cuda_sm10x_tcgen05_guardrail_trap_unallocated_columns_being_dealloced,(.L_x_215 - $__internal_2_$__cuda_sm10x_tcgen05_guardrail_trap_unallocated_columns_being_dealloced)
$__internal_2_$__cuda_sm10x_tcgen05_guardrail_trap_unallocated_columns_being_dealloced:
[----:B------:R-:W-:Y:S05]  /*a640*/  BPT.TRAP 0x1 ;  /* 0x000000040000795c */ /* 0x000fea0000300000 */
[----:B------:R-:W-:-:S04]  /*a650*/  HFMA2 R3, -RZ, RZ, 0, 0 ;  /* 0x00000000ff037431 */ /* 0x000fc800000001ff */
[----:B------:R-:W-:Y:S05]  /*a660*/  RET.REL.NODEC R2 `(_ZN7cutlass13device_kernelINS_4conv6kernel13ConvUniversalINS1_16ConvProblemShapeILNS1_8OperatorE0ELi2EEENS1_10collective14CollectiveConvINS1_47MainloopSm100TmaUmmaWarpSpecializedImplicitGemmILS5_0ELi13ELi2ELi1ELi2EN4cute5tupleIJNSA_1CILi2EEENSC_ILi1EEESE_EEEEENSB_IJNSC_ILi128EEESH_NSB_IJNSC_ILi64EEEEEEEEENS_10bfloat16_tESL_NSA_8TiledMMAINSA_8MMA_AtomIJNSA_26SM100_MMA_F16BF16_2x1SM_SSISL_SL_fLi128ELi128ELNSA_4UMMA5MajorE0ELSQ_0ELNSP_7ScaleInE0ELSR_0EEEEEENSA_6LayoutINSB_IJSE_SE_SE_EEENSB_IJNSC_ILi0EEESW_SW_EEEEENSB_IJNSA_10UnderscoreESZ_SZ_EEEEENS7_6detail27Sm100ImplicitGemmTileTraitsINSA_25SM100_TMA_2SM_LOAD_IM2COLENSA_14ComposedLayoutINSA_7SwizzleILi3ELi4ELi3EEENSA_18smem_ptr_flag_bitsILi16EEENSU_INSB_IJNSC_ILi8EEESI_EEENSB_IJSI_SE_EEEEEEEvEENS13_INSA_18SM100_TMA_2SM_LOADES1E_vEEEENS_8epilogue10collective18CollectiveEpilogueINS1J_23Sm100TmaWarpSpecializedILi4ELi2ELi16ELb1ELb0EEEJNSB_IJSI_SH_SJ_EEENSB_IJNSU_ISI_SE_EENSU_INSB_IJNSC_ILi16EEESD_EEENSB_IJSE_SI_EEEEEEEESL_NSB_IJNSB_IJlllEEESE_SW_EEESL_S1W_NS1J_6fusion15FusionCallbacksIS1N_NS1X_17LinearCombinationISL_fSL_fLNS_15FloatRoundStyleE2EEES1O_S1U_JEEENSA_5SM1004TMEM4LOAD26SM100_TMEM_LOAD_32dp32b16xENSA_20SM90_TMA_LOAD_IM2COLENS15_INS16_ILi1ELi4ELi3EEES19_NSU_INSB_IJS1A_S1Q_EEENSB_IJS1Q_SE_EEEEEEENSA_39AutoVectorizingCopyWithAssumedAlignmentILi128EEENSA_21SM90_TMA_STORE_IM2COLES2C_S2E_S2E_EEEvvEEEEvNT_6ParamsE) ;  /* 0xffffff5802647950 */ /* 0x000fea0003c3ffff */
.L_x_214:
[----:B------:R-:W-:-:S00]  /*a670*/  BRA `(.L_x_214) ;  /* 0xfffffffc00fc7947 */ /* 0x000fc0000383ffff */
[----:B------:R-:W-:-:S00]  /*a680*/  NOP ;  /* 0x0000000000007918 */ /* 0x000fc00000000000 */
[----:B------:R-:W-:-:S00]  /*a690*/  NOP ;  /* 0x0000000000007918 */ /* 0x000fc00000000000 */
[----:B------:R-:W-:-:S00]  /*a6a0*/  NOP ;  /* 0x0000000000007918 */ /* 0x000fc00000000000 */
[----:B------:R-:W-:-:S00]  /*a6b0*/  NOP ;  /* 0x0000000000007918 */ /* 0x000fc00000000000 */
[----:B------:R-:W-:-:S00]  /*a6c0*/  NOP ;  /* 0x0000000000007918 */ /* 0x000fc00000000000 */
[----:B------:R-:W-:-:S00]  /*a6d0*/  NOP ;  /* 0x0000000000007918 */ /* 0x000fc00000000000 */
[----:B------:R-:W-:-:S00]  /*a6e0*/  NOP ;  /* 0x0000000000007918 */ /* 0x000fc00000000000 */
[----:B------:R-:W-:-:S00]  /*a6f0*/  NOP ;  /* 0x0000000000007918 */ /* 0x000fc00000000000 */
.L_x_215:


//--------------------- .nv.global.init           --------------------------
	.section	.nv.global.init,"aw",@progbits
.nv.global.init:
	.type		$str$29,@object
	.size		$str$29,($str$30 - $str$29)
$str$29:
        /*0000*/ 	.byte	0x28, 0x61, 0x64, 0x64, 0x72, 0x65, 0x73, 0x73, 0x20, 0x26, 0x20, 0x6d, 0x61, 0x73, 0x6b, 0x29
        /*0010*/ 	.byte	0x20, 0x3d, 0x3d, 0x20, 0x30, 0x00
	.type		$str$30,@object
	.size		$str$30,($str$28 - $str$30)
$str$30:
        /*0016*/ 	.byte	0x2f, 0x74, 0x6d, 0x70, 0x2f, 0x63, 0x75, 0x74, 0x6c, 0x61, 0x73, 0x73, 0x5f, 0x73, 0x77, 0x65
        /*0026*/ 	.byte	0x65, 0x70, 0x5f, 0x73, 0x72, 0x63, 0x2f, 0x69, 0x6e, 0x63, 0x6c, 0x75, 0x64, 0x65, 0x2f, 0x63
        /*0036*/ 	.byte	0x75, 0x74, 0x65, 0x2f, 0x70, 0x6f, 0x69, 0x6e, 0x74, 0x65, 0x72, 0x5f, 0x66, 0x6c, 0x61, 0x67
        /*0046*/ 	.byte	0x67, 0x65, 0x64, 0x2e, 0x68, 0x70, 0x70, 0x00
	.type		$str$28,@object
	.size		$str$28,($str$27 - $str$28)
$str$28:
        /*004e*/ 	.byte	0x2f, 0x74, 0x6d, 0x70, 0x2f, 0x63, 0x75, 0x74, 0x6c, 0x61, 0x73, 0x73, 0x5f, 0x73, 0x77, 0x65
        /*005e*/ 	.byte	0x65, 0x70, 0x5f, 0x73, 0x72, 0x63, 0x2f, 0x69, 0x6e, 0x63, 0x6c, 0x75, 0x64, 0x65, 0x2f, 0x63
        /*006e*/ 	.byte	0x75, 0x74, 0x65, 0x2f, 0x61, 0x74, 0x6f, 0x6d, 0x2f, 0x63, 0x6f, 0x70, 0x79, 0x5f, 0x74, 0x72
        /*007e*/ 	.byte	0x61, 0x69, 0x74, 0x73, 0x5f, 0x73, 0x6d, 0x31, 0x30, 0x30, 0x2e, 0x68, 0x70, 0x70, 0x00
	.type		$str$27,@object
	.size		$str$27,(__unnamed_1 - $str$27)
$str$27:
        /*008d*/ 	.byte	0x28, 0x28, 0x75, 0x69, 0x6e, 0x74, 0x33, 0x32, 0x5f, 0x74, 0x28, 0x74, 0x68, 0x72, 0x65, 0x61
        /*009d*/ 	.byte	0x64, 0x49, 0x64, 0x78, 0x2e, 0x78, 0x29, 0x20, 0x2f, 0x20, 0x33, 0x32, 0x29, 0x20, 0x25, 0x20
        /*00ad*/ 	.byte	0x34, 0x29, 0x20, 0x3d, 0x3d, 0x20, 0x28, 0x28, 0x28, 0x74, 0x6d, 0x65, 0x6d, 0x5f, 0x61, 0x64
        /*00bd*/ 	.byte	0x64, 0x72, 0x20, 0x3e, 0x3e, 0x20, 0x31, 0x36, 0x29, 0x20, 0x2f, 0x20, 0x33, 0x32, 0x29, 0x20
        /*00cd*/ 	.byte	0x25, 0x20, 0x34, 0x29, 0x00
	.type		__unnamed_1,@object
	.size		__unnamed_1,(__unnamed_2 - __unnamed_1)
__unnamed_1:
        /*00d2*/ 	.byte	0x61, 0x75, 0x74, 0x6f, 0x20, 0x63, 0x75, 0x74, 0x65, 0x3a, 0x3a, 0x61, 0x73, 0x5f, 0x70, 0x6f
        /* <DEDUP_REMOVED lines=24> */
        /*0262*/ 	.byte	0x43, 0x3c, 0x32, 0x30, 0x34, 0x38, 0x3e, 0x3e, 0x3e, 0x3e, 0x5d, 0x00
	.type		__unnamed_2,@object
	.size		__unnamed_2,(.L_2 - __unnamed_2)
__unnamed_2:
        /* <DEDUP_REMOVED lines=40> */
        /*04ee*/ 	.byte	0x3a, 0x3a, 0x43, 0x3c, 0x30, 0x3e, 0x3e, 0x3e, 0x3e, 0x5d, 0x00
.L_2:


//--------------------- .nv.shared._ZN7cutlass13device_kernelINS_4conv6kernel13ConvUniversalINS1_16ConvProblemShapeILNS1_8OperatorE0ELi2EEENS1_10collective14CollectiveConvINS1_47MainloopSm100TmaUmmaWarpSpecializedImplicitGemmILS5_0ELi13ELi2ELi1ELi2EN4cute5tupleIJNSA_1CILi2EEENSC_ILi1EEESE_EEEEENSB_IJNSC_ILi128EEESH_NSB_IJNSC_ILi64EEEEEEEEENS_10bfloat16_tESL_NSA_8TiledMMAINSA_8MMA_AtomIJNSA_26SM100_MMA_F16BF16_2x1SM_SSISL_SL_fLi128ELi128ELNSA_4UMMA5MajorE0ELSQ_0ELNSP_7ScaleInE0ELSR_0EEEEEENSA_6LayoutINSB_IJSE_SE_SE_EEENSB_IJNSC_ILi0EEESW_SW_EEEEENSB_IJNSA_10UnderscoreESZ_SZ_EEEEENS7_6detail27Sm100ImplicitGemmTileTraitsINSA_25SM100_TMA_2SM_LOAD_IM2COLENSA_14ComposedLayoutINSA_7SwizzleILi3ELi4ELi3EEENSA_18smem_ptr_flag_bitsILi16EEENSU_INSB_IJNSC_ILi8EEESI_EEENSB_IJSI_SE_EEEEEEEvEENS13_INSA_18SM100_TMA_2SM_LOADES1E_vEEEENS_8epilogue10collective18CollectiveEpilogueINS1J_23Sm100TmaWarpSpecializedILi4ELi2ELi16ELb1ELb0EEEJNSB_IJSI_SH_SJ_EEENSB_IJNSU_ISI_SE_EENSU_INSB_IJNSC_ILi16EEESD_EEENSB_IJSE_SI_EEEEEEEESL_NSB_IJNSB_IJlllEEESE_SW_EEESL_S1W_NS1J_6fusion15FusionCallbacksIS1N_NS1X_17LinearCombinationISL_fSL_fLNS_15FloatRoundStyleE2EEES1O_S1U_JEEENSA_5SM1004TMEM4LOAD26SM100_TMEM_LOAD_32dp32b16xENSA_20SM90_TMA_LOAD_IM2COLENS15_INS16_ILi1ELi4ELi3EEES19_NSU_INSB_IJS1A_S1Q_EEENSB_IJS1Q_SE_EEEEEEENSA_39AutoVectorizingCopyWithAssumedAlignmentILi128EEENSA_21SM90_TMA_STORE_IM2COLES2C_S2E_S2E_EEEvvEEEEvNT_6ParamsE --------------------------
	.section	.nv.shared._ZN7cutlass13device_kernelINS_4conv6kernel13ConvUniversalINS1_16ConvProblemShapeILNS1_8OperatorE0ELi2EEENS1_10collective14CollectiveConvINS1_47MainloopSm100TmaUmmaWarpSpecializedImplicitGemmILS5_0ELi13ELi2ELi1ELi2EN4cute5tupleIJNSA_1CILi2EEENSC_ILi1EEESE_EEEEENSB_IJNSC_ILi128EEESH_NSB_IJNSC_ILi64EEEEEEEEENS_10bfloat16_tESL_NSA_8TiledMMAINSA_8MMA_AtomIJNSA_26SM100_MMA_F16BF16_2x1SM_SSISL_SL_fLi128ELi128ELNSA_4UMMA5MajorE0ELSQ_0ELNSP_7ScaleInE0ELSR_0EEEEEENSA_6LayoutINSB_IJSE_SE_SE_EEENSB_IJNSC_ILi0EEESW_SW_EEEEENSB_IJNSA_10UnderscoreESZ_SZ_EEEEENS7_6detail27Sm100ImplicitGemmTileTraitsINSA_25SM100_TMA_2SM_LOAD_IM2COLENSA_14ComposedLayoutINSA_7SwizzleILi3ELi4ELi3EEENSA_18smem_ptr_flag_bitsILi16EEENSU_INSB_IJNSC_ILi8EEESI_EEENSB_IJSI_SE_EEEEEEEvEENS13_INSA_18SM100_TMA_2SM_LOADES1E_vEEEENS_8epilogue10collective18CollectiveEpilogueINS1J_23Sm100TmaWarpSpecializedILi4ELi2ELi16ELb1ELb0EEEJNSB_IJSI_SH_SJ_EEENSB_IJNSU_ISI_SE_EENSU_INSB_IJNSC_ILi16EEESD_EEENSB_IJSE_SI_EEEEEEEESL_NSB_IJNSB_IJlllEEESE_SW_EEESL_S1W_NS1J_6fusion15FusionCallbacksIS1N_NS1X_17LinearCombinationISL_fSL_fLNS_15FloatRoundStyleE2EEES1O_S1U_JEEENSA_5SM1004TMEM4LOAD26SM100_TMEM_LOAD_32dp32b16xENSA_20SM90_TMA_LOAD_IM2COLENS15_INS16_ILi1ELi4ELi3EEES19_NSU_INSB_IJS1A_S1Q_EEENSB_IJS1Q_SE_EEEEEEENSA_39AutoVectorizingCopyWithAssumedAlignmentILi128EEENSA_21SM90_TMA_STORE_IM2COLES2C_S2E_S2E_EEEvvEEEEvNT_6ParamsE,"aw",@nobits
	.sectionflags	@""
	.align	16
	.zero		1024


//--------------------- .nv.shared.reserved.0     --------------------------
	.section	.nv.shared.reserved.0,"aw",@nobits
	.weak		__nv_reservedSMEM_offset_0_alias
	.size		__nv_reservedSMEM_offset_0_alias, 0, 64
	.other		__nv_reservedSMEM_offset_0_alias,@"STO_CUDA_RESERVED_SHARED STV_DEFAULT"
__nv_reservedSMEM_offset_0_alias:
	.zero		0
.nv.shared.reserved.0:
	.zero		64
	.weak		__nv_reservedSMEM_tcgen05_partition
	.type		__nv_reservedSMEM_tcgen05_partition,@object
	.size		__nv_reservedSMEM_tcgen05_partition,(.L_0 - __nv_reservedSMEM_tcgen05_partition)
__nv_reservedSMEM_tcgen05_partition:
	.zero		32
.L_0:


//--------------------- .nv.global                --------------------------
	.section	.nv.global,"aw",@nobits
.nv.global:
	.type		_ZN39_INTERNAL_0a53480d_4_k_cu_05cc6064_41084cute1_E,@object
	.size		_ZN39_INTERNAL_0a53480d_4_k_cu_05cc6064_41084cute1_E,(_ZN39_INTERNAL_0a53480d_4_k_cu_05cc6064_41084cuda3std3__45__cpo6cbeginE - _ZN39_INTERNAL_0a53480d_4_k_cu_05cc6064_41084cute1_E)
_ZN39_INTERNAL_0a53480d_4_k_cu_05cc6064_41084cute1_E:
	.zero		1
	.type		_ZN39_INTERNAL_0a53480d_4_k_cu_05cc6064_41084cuda3std3__45__cpo6cbeginE,@object
	.size		_ZN39_INTERNAL_0a53480d_4_k_cu_05cc6064_41084cuda3std3__45__cpo6cbeginE,(_ZN39_INTERNAL_0a53480d_4_k_cu_05cc6064_41084cuda3std3__48in_placeE - _ZN39_INTERNAL_0a53480d_4_k_cu_05cc6064_41084cuda3std3__45__cpo6cbeginE)
_ZN39_INTERNAL_0a53480d_4_k_cu_05cc6064_41084cuda3std3__45__cpo6cbeginE:
	.zero		1
	.type		_ZN39_INTERNAL_0a53480d_4_k_cu_05cc6064_41084cuda3std3__48in_placeE,@object
	.size		_ZN39_INTERNAL_0a53480d_4_k_cu_05cc6064_41084cuda3std3__48in_placeE,(_ZN39_INTERNAL_0a53480d_4_k_cu_05cc6064_41084cuda3std6ranges3__45__cpo9iter_moveE - _ZN39_INTERNAL_0a53480d_4_k_cu_05cc6064_41084cuda3std3__48in_placeE)
_ZN39_INTERNAL_0a53480d_4_k_cu_05cc6064_41084cuda3std3__48in_placeE:
	.zero		1
	.type		_ZN39_INTERNAL_0a53480d_4_k_cu_05cc6064_41084cuda3std6ranges3__45__cpo9iter_moveE,@object
	.size		_ZN39_INTERNAL_0a53480d_4_k_cu_05cc6064_41084cuda3std6ranges3__45__cpo9iter_moveE,(_ZN39_INTERNAL_0a53480d_4_k_cu_05cc6064_41084cuda3std3__45__cpo5beginE - _ZN39_INTERNAL_0a53480d_4_k_cu_05cc6064_41084cuda3std6ranges3__45__cpo9iter_moveE)
_ZN39_INTERNAL_0a53480d_4_k_cu_05cc6064_41084cuda3std6ranges3__45__cpo9iter_moveE:
	.zero		1
	.type		_ZN39_INTERNAL_0a53480d_4_k_cu_05cc6064_41084cuda3std3__45__cpo5beginE,@object
	.size		_ZN39_INTERNAL_0a53480d_4_k_cu_05cc6064_41084cuda3std3__45__cpo5beginE,(_ZN39_INTERNAL_0a53480d_4_k_cu_05cc6064_41084cuda3std3__441_GLOBAL__N__0a53480d_4_k_cu_05cc6064_41086ignoreE - _ZN39_INTERNAL_0a53480d_4_k_cu_05cc6064_41084cuda3std3__45__cpo5beginE)
_ZN39_INTERNAL_0a53480d_4_k_cu_05cc6064_41084cuda3std3__45__cpo5beginE:
	.zero		1
	.type		_ZN39_INTERNAL_0a53480d_4_k_cu_05cc6064_41084cuda3std3__441_GLOBAL__N__0a53480d_4_k_cu_05cc6064_41086ignoreE,@object
	.size		_ZN39_INTERNAL_0a53480d_4_k_cu_05cc6064_41084cuda3std3__441_GLOBAL__N__0a53480d_4_k_cu_05cc6064_41086ignoreE,(_ZN39_INTERNAL_0a53480d_4_k_cu_05cc6064_41084cute7productE - _ZN39_INTERNAL_0a53480d_4_k_cu_05cc6064_41084cuda3std3__441_GLOBAL__N__0a53480d_4_k_cu_05cc6064_41086ignoreE)
_ZN39_INTERNAL_0a53480d_4_k_cu_05cc6064_41084cuda3std3__441_GLOBAL__N__0a53480d_4_k_cu_05cc6064_41086ignoreE:
	.zero		1
	.type		_ZN39_INTERNAL_0a53480d_4_k_cu_05cc6064_41084cute7productE,@object
	.size		_ZN39_INTERNAL_0a53480d_4_k_cu_05cc6064_41084cute7productE,(_ZN39_INTERNAL_0a53480d_4_k_cu_05cc6064_41084cuda3std3__45__cpo3endE - _ZN39_INTERNAL_0a53480d_4_k_cu_05cc6064_41084cute7productE)
_ZN39_INTERNAL_0a53480d_4_k_cu_05cc6064_41084cute7productE:
	.zero		1
	.type		_ZN39_INTERNAL_0a53480d_4_k_cu_05cc6064_41084cuda3std3__45__cpo3endE,@object
	.size		_ZN39_INTERNAL_0a53480d_4_k_cu_05cc6064_41084cuda3std3__45__cpo3endE,(_ZN39_INTERNAL_0a53480d_4_k_cu_05cc6064_41084cuda3std3__419piecewise_constructE - _ZN39_INTERNAL_0a53480d_4_k_cu_05cc6064_41084cuda3std3__45__cpo3endE)
_ZN39_INTERNAL_0a53480d_4_k_cu_05cc6064_41084cuda3std3__45__cpo3endE:
	.zero		1
	.type		_ZN39_INTERNAL_0a53480d_4_k_cu_05cc6064_41084cuda3std3__419piecewise_constructE,@object
	.size		_ZN39_INTERNAL_0a53480d_4_k_cu_05cc6064_41084cuda3std3__419piecewise_constructE,(_ZN39_INTERNAL_0a53480d_4_k_cu_05cc6064_41084cuda3std3__45__cpo4cendE - _ZN39_INTERNAL_0a53480d_4_k_cu_05cc6064_41084cuda3std3__419piecewise_constructE)
_ZN39_INTERNAL_0a53480d_4_k_cu_05cc6064_41084cuda3std3__419piecewise_constructE:
	.zero		1
	.type		_ZN39_INTERNAL_0a53480d_4_k_cu_05cc6064_41084cuda3std3__45__cpo4cendE,@object
	.size		_ZN39_INTERNAL_0a53480d_4_k_cu_05cc6064_41084cuda3std3__45__cpo4cendE,(_ZN39_INTERNAL_0a53480d_4_k_cu_05cc6064_41084cuda3std6ranges3__45__cpo4swapE - _ZN39_INTERNAL_0a53480d_4_k_cu_05cc6064_41084cuda3std3__45__cpo4cendE)
_ZN39_INTERNAL_0a53480d_4_k_cu_05cc6064_41084cuda3std3__45__cpo4cendE:
	.zero		1
	.type		_ZN39_INTERNAL_0a53480d_4_k_cu_05cc6064_41084cuda3std6ranges3__45__cpo4swapE,@object
	.size		_ZN39_INTERNAL_0a53480d_4_k_cu_05cc6064_41084cuda3std6ranges3__45__cpo4swapE,(.L_10 - _ZN39_INTERNAL_0a53480d_4_k_cu_05cc6064_41084cuda3std6ranges3__45__cpo4swapE)
_ZN39_INTERNAL_0a53480d_4_k_cu_05cc6064_41084cuda3std6ranges3__45__cpo4swapE:
	.zero		1
.L_10:


//--------------------- .nv.constant0._ZN7cutlass13device_kernelINS_4conv6kernel13ConvUniversalINS1_16ConvProblemShapeILNS1_8OperatorE0ELi2EEENS1_10collective14CollectiveConvINS1_47MainloopSm100TmaUmmaWarpSpecializedImplicitGemmILS5_0ELi13ELi2ELi1ELi2EN4cute5tupleIJNSA_1CILi2EEENSC_ILi1EEESE_EEEEENSB_IJNSC_ILi128EEESH_NSB_IJNSC_ILi64EEEEEEEEENS_10bfloat16_tESL_NSA_8TiledMMAINSA_8MMA_AtomIJNSA_26SM100_MMA_F16BF16_2x1SM_SSISL_SL_fLi128ELi128ELNSA_4UMMA5MajorE0ELSQ_0ELNSP_7ScaleInE0ELSR_0EEEEEENSA_6LayoutINSB_IJSE_SE_SE_EEENSB_IJNSC_ILi0EEESW_SW_EEEEENSB_IJNSA_10UnderscoreESZ_SZ_EEEEENS7_6detail27Sm100ImplicitGemmTileTraitsINSA_25SM100_TMA_2SM_LOAD_IM2COLENSA_14ComposedLayoutINSA_7SwizzleILi3ELi4ELi3EEENSA_18smem_ptr_flag_bitsILi16EEENSU_INSB_IJNSC_ILi8EEESI_EEENSB_IJSI_SE_EEEEEEEvEENS13_INSA_18SM100_TMA_2SM_LOADES1E_vEEEENS_8epilogue10collective18CollectiveEpilogueINS1J_23Sm100TmaWarpSpecializedILi4ELi2ELi16ELb1ELb0EEEJNSB_IJSI_SH_SJ_EEENSB_IJNSU_ISI_SE_EENSU_INSB_IJNSC_ILi16EEESD_EEENSB_IJSE_SI_EEEEEEEESL_NSB_IJNSB_IJlllEEESE_SW_EEESL_S1W_NS1J_6fusion15FusionCallbacksIS1N_NS1X_17LinearCombinationISL_fSL_fLNS_15FloatRoundStyleE2EEES1O_S1U_JEEENSA_5SM1004TMEM4LOAD26SM100_TMEM_LOAD_32dp32b16xENSA_20SM90_TMA_LOAD_IM2COLENS15_INS16_ILi1ELi4ELi3EEES19_NSU_INSB_IJS1A_S1Q_EEENSB_IJS1Q_SE_EEEEEEENSA_39AutoVectorizingCopyWithAssumedAlignmentILi128EEENSA_21SM90_TMA_STORE_IM2COLES2C_S2E_S2E_EEEvvEEEEvNT_6ParamsE --------------------------
	.section	.nv.constant0._ZN7cutlass13device_kernelINS_4conv6kernel13ConvUniversalINS1_16ConvProblemShapeILNS1_8OperatorE0ELi2EEENS1_10collective14CollectiveConvINS1_47MainloopSm100TmaUmmaWarpSpecializedImplicitGemmILS5_0ELi13ELi2ELi1ELi2EN4cute5tupleIJNSA_1CILi2EEENSC_ILi1EEESE_EEEEENSB_IJNSC_ILi128EEESH_NSB_IJNSC_ILi64EEEEEEEEENS_10bfloat16_tESL_NSA_8TiledMMAINSA_8MMA_AtomIJNSA_26SM100_MMA_F16BF16_2x1SM_SSISL_SL_fLi128ELi128ELNSA_4UMMA5MajorE0ELSQ_0ELNSP_7ScaleInE0ELSR_0EEEEEENSA_6LayoutINSB_IJSE_SE_SE_EEENSB_IJNSC_ILi0EEESW_SW_EEEEENSB_IJNSA_10UnderscoreESZ_SZ_EEEEENS7_6detail27Sm100ImplicitGemmTileTraitsINSA_25SM100_TMA_2SM_LOAD_IM2COLENSA_14ComposedLayoutINSA_7SwizzleILi3ELi4ELi3EEENSA_18smem_ptr_flag_bitsILi16EEENSU_INSB_IJNSC_ILi8EEESI_EEENSB_IJSI_SE_EEEEEEEvEENS13_INSA_18SM100_TMA_2SM_LOADES1E_vEEEENS_8epilogue10collective18CollectiveEpilogueINS1J_23Sm100TmaWarpSpecializedILi4ELi2ELi16ELb1ELb0EEEJNSB_IJSI_SH_SJ_EEENSB_IJNSU_ISI_SE_EENSU_INSB_IJNSC_ILi16EEESD_EEENSB_IJSE_SI_EEEEEEEESL_NSB_IJNSB_IJlllEEESE_SW_EEESL_S1W_NS1J_6fusion15FusionCallbacksIS1N_NS1X_17LinearCombinationISL_fSL_fLNS_15FloatRoundStyleE2EEES1O_S1U_JEEENSA_5SM1004TMEM4LOAD26SM100_TMEM_LOAD_32dp32b16xENSA_20SM90_TMA_LOAD_IM2COLENS15_INS16_ILi1ELi4ELi3EEES19_NSU_INSB_IJS1A_S1Q_EEENSB_IJS1Q_SE_EEEEEEENSA_39AutoVectorizingCopyWithAssumedAlignmentILi128EEENSA_21SM90_TMA_STORE_IM2COLES2C_S2E_S2E_EEEvvEEEEvNT_6ParamsE,"a",@progbits
	.sectionflags	@""
	.align	4
.nv.constant0._ZN7cutlass13device_kernelINS_4conv6kernel13ConvUniversalINS1_16ConvProblemShapeILNS1_8OperatorE0ELi2EEENS1_10collective14CollectiveConvINS1_47MainloopSm100TmaUmmaWarpSpecializedImplicitGemmILS5_0ELi13ELi2ELi1ELi2EN4cute5tupleIJNSA_1CILi2EEENSC_ILi1EEESE_EEEEENSB_IJNSC_ILi128EEESH_NSB_IJNSC_ILi64EEEEEEEEENS_10bfloat16_tESL_NSA_8TiledMMAINSA_8MMA_AtomIJNSA_26SM100_MMA_F16BF16_2x1SM_SSISL_SL_fLi128ELi128ELNSA_4UMMA5MajorE0ELSQ_0ELNSP_7ScaleInE0ELSR_0EEEEEENSA_6LayoutINSB_IJSE_SE_SE_EEENSB_IJNSC_ILi0EEESW_SW_EEEEENSB_IJNSA_10UnderscoreESZ_SZ_EEEEENS7_6detail27Sm100ImplicitGemmTileTraitsINSA_25SM100_TMA_2SM_LOAD_IM2COLENSA_14ComposedLayoutINSA_7SwizzleILi3ELi4ELi3EEENSA_18smem_ptr_flag_bitsILi16EEENSU_INSB_IJNSC_ILi8EEESI_EEENSB_IJSI_SE_EEEEEEEvEENS13_INSA_18SM100_TMA_2SM_LOADES1E_vEEEENS_8epilogue10collective18CollectiveEpilogueINS1J_23Sm100TmaWarpSpecializedILi4ELi2ELi16ELb1ELb0EEEJNSB_IJSI_SH_SJ_EEENSB_IJNSU_ISI_SE_EENSU_INSB_IJNSC_ILi16EEESD_EEENSB_IJSE_SI_EEEEEEEESL_NSB_IJNSB_IJlllEEESE_SW_EEESL_S1W_NS1J_6fusion15FusionCallbacksIS1N_NS1X_17LinearCombinationISL_fSL_fLNS_15FloatRoundStyleE2EEES1O_S1U_JEEENSA_5SM1004TMEM4LOAD26SM100_TMEM_LOAD_32dp32b16xENSA_20SM90_TMA_LOAD_IM2COLENS15_INS16_ILi1ELi4ELi3EEES19_NSU_INSB_IJS1A_S1Q_EEENSB_IJS1Q_SE_EEEEEEENSA_39AutoVectorizingCopyWithAssumedAlignmentILi128EEENSA_21SM90_TMA_STORE_IM2COLES2C_S2E_S2E_EEEvvEEEEvNT_6ParamsE:
	.zero		2944


//--------------------- SYMBOLS --------------------------

	.type		.nv.reservedSmem.offset0,@object
	.size		.nv.reservedSmem.offset0,0x4
	.type		.nv.reservedSmem.cap,@object
	.size		.nv.reservedSmem.cap,0x4
	.type		__assertfail,@function
